//
// Generated by NVIDIA NVVM Compiler
//
// Compiler Build ID: CL-36424714
// Cuda compilation tools, release 13.0, V13.0.88
// Based on NVVM 20.0.0
//

.version 9.0
.target sm_100
.address_size 64

	// .globl	_Z19matrixMultiplyNaivePfS_S_iii
// _ZZ19matrixMultiplyTiledPfS_S_iiiE2sA has been demoted
// _ZZ19matrixMultiplyTiledPfS_S_iiiE2sB has been demoted
// _ZZ23matrixMultiplyCoalescedPfS_S_iiiE2sA has been demoted
// _ZZ23matrixMultiplyCoalescedPfS_S_iiiE2sB has been demoted
// _ZZ27matrixMultiplyWarpOptimizedPfS_S_iiiE2sA has been demoted
// _ZZ27matrixMultiplyWarpOptimizedPfS_S_iiiE2sB has been demoted

.visible .entry _Z19matrixMultiplyNaivePfS_S_iii(
	.param .u64 .ptr .align 1 _Z19matrixMultiplyNaivePfS_S_iii_param_0,
	.param .u64 .ptr .align 1 _Z19matrixMultiplyNaivePfS_S_iii_param_1,
	.param .u64 .ptr .align 1 _Z19matrixMultiplyNaivePfS_S_iii_param_2,
	.param .u32 _Z19matrixMultiplyNaivePfS_S_iii_param_3,
	.param .u32 _Z19matrixMultiplyNaivePfS_S_iii_param_4,
	.param .u32 _Z19matrixMultiplyNaivePfS_S_iii_param_5
)
{
	.reg .pred 	%p<13>;
	.reg .b32 	%r<41>;
	.reg .b32 	%f<68>;
	.reg .b64 	%rd<53>;

	ld.param.u64 	%rd7, [_Z19matrixMultiplyNaivePfS_S_iii_param_0];
	ld.param.u64 	%rd8, [_Z19matrixMultiplyNaivePfS_S_iii_param_1];
	ld.param.u64 	%rd6, [_Z19matrixMultiplyNaivePfS_S_iii_param_2];
	ld.param.u32 	%r20, [_Z19matrixMultiplyNaivePfS_S_iii_param_3];
	ld.param.u32 	%r18, [_Z19matrixMultiplyNaivePfS_S_iii_param_4];
	ld.param.u32 	%r19, [_Z19matrixMultiplyNaivePfS_S_iii_param_5];
	cvta.to.global.u64 	%rd1, %rd8;
	cvta.to.global.u64 	%rd2, %rd7;
	mov.u32 	%r21, %ctaid.y;
	mov.u32 	%r22, %ntid.y;
	mov.u32 	%r23, %tid.y;
	mad.lo.s32 	%r1, %r21, %r22, %r23;
	mov.u32 	%r24, %ctaid.x;
	mov.u32 	%r25, %ntid.x;
	mov.u32 	%r26, %tid.x;
	mad.lo.s32 	%r2, %r24, %r25, %r26;
	setp.ge.s32 	%p1, %r1, %r20;
	setp.ge.s32 	%p2, %r2, %r18;
	or.pred  	%p3, %p1, %p2;
	@%p3 bra 	$L__BB0_14;
	setp.lt.s32 	%p4, %r19, 1;
	mov.f32 	%f67, 0f00000000;
	@%p4 bra 	$L__BB0_13;
	mul.lo.s32 	%r3, %r19, %r1;
	and.b32  	%r4, %r19, 7;
	setp.lt.u32 	%p5, %r19, 8;
	mov.f32 	%f67, 0f00000000;
	mov.b32 	%r39, 0;
	@%p5 bra 	$L__BB0_5;
	and.b32  	%r39, %r19, 2147483640;
	neg.s32 	%r37, %r39;
	shl.b32 	%r7, %r18, 3;
	mul.wide.u32 	%rd9, %r3, 4;
	add.s64 	%rd10, %rd9, %rd2;
	add.s64 	%rd52, %rd10, 16;
	mov.f32 	%f67, 0f00000000;
	mul.wide.s32 	%rd13, %r18, 4;
	mov.u32 	%r36, %r2;
$L__BB0_4:
	.pragma "nounroll";
	ld.global.f32 	%f17, [%rd52+-16];
	mul.wide.s32 	%rd11, %r36, 4;
	add.s64 	%rd12, %rd1, %rd11;
	ld.global.f32 	%f18, [%rd12];
	fma.rn.f32 	%f19, %f17, %f18, %f67;
	ld.global.f32 	%f20, [%rd52+-12];
	add.s64 	%rd14, %rd12, %rd13;
	ld.global.f32 	%f21, [%rd14];
	fma.rn.f32 	%f22, %f20, %f21, %f19;
	ld.global.f32 	%f23, [%rd52+-8];
	add.s64 	%rd15, %rd14, %rd13;
	ld.global.f32 	%f24, [%rd15];
	fma.rn.f32 	%f25, %f23, %f24, %f22;
	ld.global.f32 	%f26, [%rd52+-4];
	add.s64 	%rd16, %rd15, %rd13;
	ld.global.f32 	%f27, [%rd16];
	fma.rn.f32 	%f28, %f26, %f27, %f25;
	ld.global.f32 	%f29, [%rd52];
	add.s64 	%rd17, %rd16, %rd13;
	ld.global.f32 	%f30, [%rd17];
	fma.rn.f32 	%f31, %f29, %f30, %f28;
	ld.global.f32 	%f32, [%rd52+4];
	add.s64 	%rd18, %rd17, %rd13;
	ld.global.f32 	%f33, [%rd18];
	fma.rn.f32 	%f34, %f32, %f33, %f31;
	ld.global.f32 	%f35, [%rd52+8];
	add.s64 	%rd19, %rd18, %rd13;
	ld.global.f32 	%f36, [%rd19];
	fma.rn.f32 	%f37, %f35, %f36, %f34;
	ld.global.f32 	%f38, [%rd52+12];
	add.s64 	%rd20, %rd19, %rd13;
	ld.global.f32 	%f39, [%rd20];
	fma.rn.f32 	%f67, %f38, %f39, %f37;
	add.s32 	%r37, %r37, 8;
	add.s32 	%r36, %r36, %r7;
	add.s64 	%rd52, %rd52, 32;
	setp.ne.s32 	%p6, %r37, 0;
	@%p6 bra 	$L__BB0_4;
$L__BB0_5:
	setp.eq.s32 	%p7, %r4, 0;
	@%p7 bra 	$L__BB0_13;
	and.b32  	%r13, %r19, 3;
	setp.lt.u32 	%p8, %r4, 4;
	@%p8 bra 	$L__BB0_8;
	add.s32 	%r28, %r39, %r3;
	mul.wide.u32 	%rd21, %r28, 4;
	add.s64 	%rd22, %rd2, %rd21;
	ld.global.f32 	%f41, [%rd22];
	mad.lo.s32 	%r29, %r39, %r18, %r2;
	mul.wide.s32 	%rd23, %r29, 4;
	add.s64 	%rd24, %rd1, %rd23;
	ld.global.f32 	%f42, [%rd24];
	fma.rn.f32 	%f43, %f41, %f42, %f67;
	cvt.u64.u32 	%rd25, %r3;
	cvt.u64.u32 	%rd26, %r39;
	add.s64 	%rd27, %rd26, %rd25;
	shl.b64 	%rd28, %rd27, 2;
	add.s64 	%rd29, %rd2, %rd28;
	ld.global.f32 	%f44, [%rd29+4];
	mul.wide.s32 	%rd30, %r18, 4;
	add.s64 	%rd31, %rd24, %rd30;
	ld.global.f32 	%f45, [%rd31];
	fma.rn.f32 	%f46, %f44, %f45, %f43;
	ld.global.f32 	%f47, [%rd29+8];
	add.s64 	%rd32, %rd31, %rd30;
	ld.global.f32 	%f48, [%rd32];
	fma.rn.f32 	%f49, %f47, %f48, %f46;
	ld.global.f32 	%f50, [%rd29+12];
	add.s64 	%rd33, %rd32, %rd30;
	ld.global.f32 	%f51, [%rd33];
	fma.rn.f32 	%f67, %f50, %f51, %f49;
	add.s32 	%r39, %r39, 4;
$L__BB0_8:
	setp.eq.s32 	%p9, %r13, 0;
	@%p9 bra 	$L__BB0_13;
	setp.eq.s32 	%p10, %r13, 1;
	@%p10 bra 	$L__BB0_11;
	add.s32 	%r30, %r39, %r3;
	mul.wide.u32 	%rd34, %r30, 4;
	add.s64 	%rd35, %rd2, %rd34;
	ld.global.f32 	%f53, [%rd35];
	mad.lo.s32 	%r31, %r39, %r18, %r2;
	mul.wide.s32 	%rd36, %r31, 4;
	add.s64 	%rd37, %rd1, %rd36;
	ld.global.f32 	%f54, [%rd37];
	fma.rn.f32 	%f55, %f53, %f54, %f67;
	cvt.u64.u32 	%rd38, %r3;
	cvt.u64.u32 	%rd39, %r39;
	add.s64 	%rd40, %rd39, %rd38;
	shl.b64 	%rd41, %rd40, 2;
	add.s64 	%rd42, %rd2, %rd41;
	ld.global.f32 	%f56, [%rd42+4];
	mul.wide.s32 	%rd43, %r18, 4;
	add.s64 	%rd44, %rd37, %rd43;
	ld.global.f32 	%f57, [%rd44];
	fma.rn.f32 	%f67, %f56, %f57, %f55;
	add.s32 	%r39, %r39, 2;
$L__BB0_11:
	and.b32  	%r32, %r19, 1;
	setp.eq.b32 	%p11, %r32, 1;
	not.pred 	%p12, %p11;
	@%p12 bra 	$L__BB0_13;
	add.s32 	%r33, %r39, %r3;
	mul.wide.u32 	%rd45, %r33, 4;
	add.s64 	%rd46, %rd2, %rd45;
	ld.global.f32 	%f58, [%rd46];
	mad.lo.s32 	%r34, %r39, %r18, %r2;
	mul.wide.s32 	%rd47, %r34, 4;
	add.s64 	%rd48, %rd1, %rd47;
	ld.global.f32 	%f59, [%rd48];
	fma.rn.f32 	%f67, %f58, %f59, %f67;
$L__BB0_13:
	mad.lo.s32 	%r35, %r18, %r1, %r2;
	cvta.to.global.u64 	%rd49, %rd6;
	mul.wide.s32 	%rd50, %r35, 4;
	add.s64 	%rd51, %rd49, %rd50;
	st.global.f32 	[%rd51], %f67;
$L__BB0_14:
	ret;

}
	// .globl	_Z19matrixMultiplyTiledPfS_S_iii
.visible .entry _Z19matrixMultiplyTiledPfS_S_iii(
	.param .u64 .ptr .align 1 _Z19matrixMultiplyTiledPfS_S_iii_param_0,
	.param .u64 .ptr .align 1 _Z19matrixMultiplyTiledPfS_S_iii_param_1,
	.param .u64 .ptr .align 1 _Z19matrixMultiplyTiledPfS_S_iii_param_2,
	.param .u32 _Z19matrixMultiplyTiledPfS_S_iii_param_3,
	.param .u32 _Z19matrixMultiplyTiledPfS_S_iii_param_4,
	.param .u32 _Z19matrixMultiplyTiledPfS_S_iii_param_5
)
{
	.reg .pred 	%p<12>;
	.reg .b32 	%r<43>;
	.reg .b32 	%f<111>;
	.reg .b64 	%rd<13>;
	// demoted variable
	.shared .align 4 .b8 _ZZ19matrixMultiplyTiledPfS_S_iiiE2sA[4096];
	// demoted variable
	.shared .align 4 .b8 _ZZ19matrixMultiplyTiledPfS_S_iiiE2sB[4096];
	ld.param.u64 	%rd3, [_Z19matrixMultiplyTiledPfS_S_iii_param_0];
	ld.param.u64 	%rd4, [_Z19matrixMultiplyTiledPfS_S_iii_param_1];
	ld.param.u64 	%rd5, [_Z19matrixMultiplyTiledPfS_S_iii_param_2];
	ld.param.u32 	%r24, [_Z19matrixMultiplyTiledPfS_S_iii_param_3];
	ld.param.u32 	%r25, [_Z19matrixMultiplyTiledPfS_S_iii_param_4];
	ld.param.u32 	%r26, [_Z19matrixMultiplyTiledPfS_S_iii_param_5];
	mov.u32 	%r27, %ctaid.y;
	shl.b32 	%r28, %r27, 5;
	mov.u32 	%r40, %tid.y;
	add.s32 	%r2, %r28, %r40;
	mov.u32 	%r29, %ctaid.x;
	shl.b32 	%r3, %r29, 5;
	mov.u32 	%r38, %tid.x;
	add.s32 	%r5, %r3, %r38;
	setp.lt.s32 	%p1, %r26, 1;
	mov.f32 	%f110, 0f00000000;
	@%p1 bra 	$L__BB1_7;
	add.s32 	%r30, %r26, 31;
	shr.u32 	%r31, %r30, 5;
	shl.b32 	%r32, %r40, 7;
	mov.u32 	%r33, _ZZ19matrixMultiplyTiledPfS_S_iiiE2sA;
	add.s32 	%r6, %r33, %r32;
	shl.b32 	%r34, %r38, 2;
	add.s32 	%r7, %r6, %r34;
	mov.u32 	%r35, _ZZ19matrixMultiplyTiledPfS_S_iiiE2sB;
	add.s32 	%r9, %r35, %r34;
	add.s32 	%r8, %r9, %r32;
	neg.s32 	%r42, %r31;
	mad.lo.s32 	%r36, %r40, %r25, %r38;
	add.s32 	%r41, %r36, %r3;
	shl.b32 	%r12, %r25, 5;
	mad.lo.s32 	%r39, %r26, %r2, %r38;
	cvta.to.global.u64 	%rd1, %rd3;
	cvta.to.global.u64 	%rd2, %rd4;
	mov.f32 	%f110, 0f00000000;
$L__BB1_2:
	setp.ge.s32 	%p2, %r2, %r24;
	setp.ge.u32 	%p3, %r38, %r26;
	mov.f32 	%f108, 0f00000000;
	or.pred  	%p4, %p2, %p3;
	@%p4 bra 	$L__BB1_4;
	mul.wide.u32 	%rd6, %r39, 4;
	add.s64 	%rd7, %rd1, %rd6;
	ld.global.f32 	%f108, [%rd7];
$L__BB1_4:
	setp.ge.s32 	%p5, %r5, %r25;
	st.shared.f32 	[%r7], %f108;
	setp.ge.u32 	%p6, %r40, %r26;
	mov.f32 	%f109, 0f00000000;
	or.pred  	%p7, %p5, %p6;
	@%p7 bra 	$L__BB1_6;
	mul.wide.u32 	%rd8, %r41, 4;
	add.s64 	%rd9, %rd2, %rd8;
	ld.global.f32 	%f109, [%rd9];
$L__BB1_6:
	st.shared.f32 	[%r8], %f109;
	bar.sync 	0;
	ld.shared.f32 	%f12, [%r6];
	ld.shared.f32 	%f13, [%r9];
	fma.rn.f32 	%f14, %f12, %f13, %f110;
	ld.shared.f32 	%f15, [%r6+4];
	ld.shared.f32 	%f16, [%r9+128];
	fma.rn.f32 	%f17, %f15, %f16, %f14;
	ld.shared.f32 	%f18, [%r6+8];
	ld.shared.f32 	%f19, [%r9+256];
	fma.rn.f32 	%f20, %f18, %f19, %f17;
	ld.shared.f32 	%f21, [%r6+12];
	ld.shared.f32 	%f22, [%r9+384];
	fma.rn.f32 	%f23, %f21, %f22, %f20;
	ld.shared.f32 	%f24, [%r6+16];
	ld.shared.f32 	%f25, [%r9+512];
	fma.rn.f32 	%f26, %f24, %f25, %f23;
	ld.shared.f32 	%f27, [%r6+20];
	ld.shared.f32 	%f28, [%r9+640];
	fma.rn.f32 	%f29, %f27, %f28, %f26;
	ld.shared.f32 	%f30, [%r6+24];
	ld.shared.f32 	%f31, [%r9+768];
	fma.rn.f32 	%f32, %f30, %f31, %f29;
	ld.shared.f32 	%f33, [%r6+28];
	ld.shared.f32 	%f34, [%r9+896];
	fma.rn.f32 	%f35, %f33, %f34, %f32;
	ld.shared.f32 	%f36, [%r6+32];
	ld.shared.f32 	%f37, [%r9+1024];
	fma.rn.f32 	%f38, %f36, %f37, %f35;
	ld.shared.f32 	%f39, [%r6+36];
	ld.shared.f32 	%f40, [%r9+1152];
	fma.rn.f32 	%f41, %f39, %f40, %f38;
	ld.shared.f32 	%f42, [%r6+40];
	ld.shared.f32 	%f43, [%r9+1280];
	fma.rn.f32 	%f44, %f42, %f43, %f41;
	ld.shared.f32 	%f45, [%r6+44];
	ld.shared.f32 	%f46, [%r9+1408];
	fma.rn.f32 	%f47, %f45, %f46, %f44;
	ld.shared.f32 	%f48, [%r6+48];
	ld.shared.f32 	%f49, [%r9+1536];
	fma.rn.f32 	%f50, %f48, %f49, %f47;
	ld.shared.f32 	%f51, [%r6+52];
	ld.shared.f32 	%f52, [%r9+1664];
	fma.rn.f32 	%f53, %f51, %f52, %f50;
	ld.shared.f32 	%f54, [%r6+56];
	ld.shared.f32 	%f55, [%r9+1792];
	fma.rn.f32 	%f56, %f54, %f55, %f53;
	ld.shared.f32 	%f57, [%r6+60];
	ld.shared.f32 	%f58, [%r9+1920];
	fma.rn.f32 	%f59, %f57, %f58, %f56;
	ld.shared.f32 	%f60, [%r6+64];
	ld.shared.f32 	%f61, [%r9+2048];
	fma.rn.f32 	%f62, %f60, %f61, %f59;
	ld.shared.f32 	%f63, [%r6+68];
	ld.shared.f32 	%f64, [%r9+2176];
	fma.rn.f32 	%f65, %f63, %f64, %f62;
	ld.shared.f32 	%f66, [%r6+72];
	ld.shared.f32 	%f67, [%r9+2304];
	fma.rn.f32 	%f68, %f66, %f67, %f65;
	ld.shared.f32 	%f69, [%r6+76];
	ld.shared.f32 	%f70, [%r9+2432];
	fma.rn.f32 	%f71, %f69, %f70, %f68;
	ld.shared.f32 	%f72, [%r6+80];
	ld.shared.f32 	%f73, [%r9+2560];
	fma.rn.f32 	%f74, %f72, %f73, %f71;
	ld.shared.f32 	%f75, [%r6+84];
	ld.shared.f32 	%f76, [%r9+2688];
	fma.rn.f32 	%f77, %f75, %f76, %f74;
	ld.shared.f32 	%f78, [%r6+88];
	ld.shared.f32 	%f79, [%r9+2816];
	fma.rn.f32 	%f80, %f78, %f79, %f77;
	ld.shared.f32 	%f81, [%r6+92];
	ld.shared.f32 	%f82, [%r9+2944];
	fma.rn.f32 	%f83, %f81, %f82, %f80;
	ld.shared.f32 	%f84, [%r6+96];
	ld.shared.f32 	%f85, [%r9+3072];
	fma.rn.f32 	%f86, %f84, %f85, %f83;
	ld.shared.f32 	%f87, [%r6+100];
	ld.shared.f32 	%f88, [%r9+3200];
	fma.rn.f32 	%f89, %f87, %f88, %f86;
	ld.shared.f32 	%f90, [%r6+104];
	ld.shared.f32 	%f91, [%r9+3328];
	fma.rn.f32 	%f92, %f90, %f91, %f89;
	ld.shared.f32 	%f93, [%r6+108];
	ld.shared.f32 	%f94, [%r9+3456];
	fma.rn.f32 	%f95, %f93, %f94, %f92;
	ld.shared.f32 	%f96, [%r6+112];
	ld.shared.f32 	%f97, [%r9+3584];
	fma.rn.f32 	%f98, %f96, %f97, %f95;
	ld.shared.f32 	%f99, [%r6+116];
	ld.shared.f32 	%f100, [%r9+3712];
	fma.rn.f32 	%f101, %f99, %f100, %f98;
	ld.shared.f32 	%f102, [%r6+120];
	ld.shared.f32 	%f103, [%r9+3840];
	fma.rn.f32 	%f104, %f102, %f103, %f101;
	ld.shared.f32 	%f105, [%r6+124];
	ld.shared.f32 	%f106, [%r9+3968];
	fma.rn.f32 	%f110, %f105, %f106, %f104;
	bar.sync 	0;
	add.s32 	%r42, %r42, 1;
	setp.ne.s32 	%p8, %r42, 0;
	add.s32 	%r41, %r41, %r12;
	add.s32 	%r40, %r40, 32;
	add.s32 	%r39, %r39, 32;
	add.s32 	%r38, %r38, 32;
	@%p8 bra 	$L__BB1_2;
$L__BB1_7:
	setp.ge.s32 	%p9, %r2, %r24;
	setp.ge.s32 	%p10, %r5, %r25;
	or.pred  	%p11, %p9, %p10;
	@%p11 bra 	$L__BB1_9;
	mad.lo.s32 	%r37, %r25, %r2, %r5;
	cvta.to.global.u64 	%rd10, %rd5;
	mul.wide.s32 	%rd11, %r37, 4;
	add.s64 	%rd12, %rd10, %rd11;
	st.global.f32 	[%rd12], %f110;
$L__BB1_9:
	ret;

}
	// .globl	_Z23matrixMultiplyCoalescedPfS_S_iii
.visible .entry _Z23matrixMultiplyCoalescedPfS_S_iii(
	.param .u64 .ptr .align 1 _Z23matrixMultiplyCoalescedPfS_S_iii_param_0,
	.param .u64 .ptr .align 1 _Z23matrixMultiplyCoalescedPfS_S_iii_param_1,
	.param .u64 .ptr .align 1 _Z23matrixMultiplyCoalescedPfS_S_iii_param_2,
	.param .u32 _Z23matrixMultiplyCoalescedPfS_S_iii_param_3,
	.param .u32 _Z23matrixMultiplyCoalescedPfS_S_iii_param_4,
	.param .u32 _Z23matrixMultiplyCoalescedPfS_S_iii_param_5
)
{
	.reg .pred 	%p<12>;
	.reg .b32 	%r<43>;
	.reg .b32 	%f<111>;
	.reg .b64 	%rd<13>;
	// demoted variable
	.shared .align 4 .b8 _ZZ23matrixMultiplyCoalescedPfS_S_iiiE2sA[4096];
	// demoted variable
	.shared .align 4 .b8 _ZZ23matrixMultiplyCoalescedPfS_S_iiiE2sB[4096];
	ld.param.u64 	%rd3, [_Z23matrixMultiplyCoalescedPfS_S_iii_param_0];
	ld.param.u64 	%rd4, [_Z23matrixMultiplyCoalescedPfS_S_iii_param_1];
	ld.param.u64 	%rd5, [_Z23matrixMultiplyCoalescedPfS_S_iii_param_2];
	ld.param.u32 	%r24, [_Z23matrixMultiplyCoalescedPfS_S_iii_param_3];
	ld.param.u32 	%r25, [_Z23matrixMultiplyCoalescedPfS_S_iii_param_4];
	ld.param.u32 	%r26, [_Z23matrixMultiplyCoalescedPfS_S_iii_param_5];
	mov.u32 	%r27, %ctaid.y;
	shl.b32 	%r28, %r27, 5;
	mov.u32 	%r40, %tid.y;
	add.s32 	%r2, %r28, %r40;
	mov.u32 	%r29, %ctaid.x;
	shl.b32 	%r3, %r29, 5;
	mov.u32 	%r38, %tid.x;
	add.s32 	%r5, %r3, %r38;
	setp.lt.s32 	%p1, %r26, 1;
	mov.f32 	%f110, 0f00000000;
	@%p1 bra 	$L__BB2_7;
	add.s32 	%r30, %r26, 31;
	shr.u32 	%r31, %r30, 5;
	shl.b32 	%r32, %r40, 7;
	mov.u32 	%r33, _ZZ23matrixMultiplyCoalescedPfS_S_iiiE2sA;
	add.s32 	%r6, %r33, %r32;
	shl.b32 	%r34, %r38, 2;
	add.s32 	%r7, %r6, %r34;
	mov.u32 	%r35, _ZZ23matrixMultiplyCoalescedPfS_S_iiiE2sB;
	add.s32 	%r9, %r35, %r34;
	add.s32 	%r8, %r9, %r32;
	neg.s32 	%r42, %r31;
	mad.lo.s32 	%r36, %r40, %r25, %r38;
	add.s32 	%r41, %r36, %r3;
	shl.b32 	%r12, %r25, 5;
	mad.lo.s32 	%r39, %r26, %r2, %r38;
	cvta.to.global.u64 	%rd1, %rd3;
	cvta.to.global.u64 	%rd2, %rd4;
	mov.f32 	%f110, 0f00000000;
$L__BB2_2:
	setp.ge.s32 	%p2, %r2, %r24;
	setp.ge.u32 	%p3, %r38, %r26;
	mov.f32 	%f108, 0f00000000;
	or.pred  	%p4, %p2, %p3;
	@%p4 bra 	$L__BB2_4;
	mul.wide.u32 	%rd6, %r39, 4;
	add.s64 	%rd7, %rd1, %rd6;
	ld.global.f32 	%f108, [%rd7];
$L__BB2_4:
	setp.ge.s32 	%p5, %r5, %r25;
	st.shared.f32 	[%r7], %f108;
	setp.ge.u32 	%p6, %r40, %r26;
	mov.f32 	%f109, 0f00000000;
	or.pred  	%p7, %p5, %p6;
	@%p7 bra 	$L__BB2_6;
	mul.wide.u32 	%rd8, %r41, 4;
	add.s64 	%rd9, %rd2, %rd8;
	ld.global.f32 	%f109, [%rd9];
$L__BB2_6:
	st.shared.f32 	[%r8], %f109;
	bar.sync 	0;
	ld.shared.f32 	%f12, [%r6];
	ld.shared.f32 	%f13, [%r9];
	fma.rn.f32 	%f14, %f12, %f13, %f110;
	ld.shared.f32 	%f15, [%r6+4];
	ld.shared.f32 	%f16, [%r9+128];
	fma.rn.f32 	%f17, %f15, %f16, %f14;
	ld.shared.f32 	%f18, [%r6+8];
	ld.shared.f32 	%f19, [%r9+256];
	fma.rn.f32 	%f20, %f18, %f19, %f17;
	ld.shared.f32 	%f21, [%r6+12];
	ld.shared.f32 	%f22, [%r9+384];
	fma.rn.f32 	%f23, %f21, %f22, %f20;
	ld.shared.f32 	%f24, [%r6+16];
	ld.shared.f32 	%f25, [%r9+512];
	fma.rn.f32 	%f26, %f24, %f25, %f23;
	ld.shared.f32 	%f27, [%r6+20];
	ld.shared.f32 	%f28, [%r9+640];
	fma.rn.f32 	%f29, %f27, %f28, %f26;
	ld.shared.f32 	%f30, [%r6+24];
	ld.shared.f32 	%f31, [%r9+768];
	fma.rn.f32 	%f32, %f30, %f31, %f29;
	ld.shared.f32 	%f33, [%r6+28];
	ld.shared.f32 	%f34, [%r9+896];
	fma.rn.f32 	%f35, %f33, %f34, %f32;
	ld.shared.f32 	%f36, [%r6+32];
	ld.shared.f32 	%f37, [%r9+1024];
	fma.rn.f32 	%f38, %f36, %f37, %f35;
	ld.shared.f32 	%f39, [%r6+36];
	ld.shared.f32 	%f40, [%r9+1152];
	fma.rn.f32 	%f41, %f39, %f40, %f38;
	ld.shared.f32 	%f42, [%r6+40];
	ld.shared.f32 	%f43, [%r9+1280];
	fma.rn.f32 	%f44, %f42, %f43, %f41;
	ld.shared.f32 	%f45, [%r6+44];
	ld.shared.f32 	%f46, [%r9+1408];
	fma.rn.f32 	%f47, %f45, %f46, %f44;
	ld.shared.f32 	%f48, [%r6+48];
	ld.shared.f32 	%f49, [%r9+1536];
	fma.rn.f32 	%f50, %f48, %f49, %f47;
	ld.shared.f32 	%f51, [%r6+52];
	ld.shared.f32 	%f52, [%r9+1664];
	fma.rn.f32 	%f53, %f51, %f52, %f50;
	ld.shared.f32 	%f54, [%r6+56];
	ld.shared.f32 	%f55, [%r9+1792];
	fma.rn.f32 	%f56, %f54, %f55, %f53;
	ld.shared.f32 	%f57, [%r6+60];
	ld.shared.f32 	%f58, [%r9+1920];
	fma.rn.f32 	%f59, %f57, %f58, %f56;
	ld.shared.f32 	%f60, [%r6+64];
	ld.shared.f32 	%f61, [%r9+2048];
	fma.rn.f32 	%f62, %f60, %f61, %f59;
	ld.shared.f32 	%f63, [%r6+68];
	ld.shared.f32 	%f64, [%r9+2176];
	fma.rn.f32 	%f65, %f63, %f64, %f62;
	ld.shared.f32 	%f66, [%r6+72];
	ld.shared.f32 	%f67, [%r9+2304];
	fma.rn.f32 	%f68, %f66, %f67, %f65;
	ld.shared.f32 	%f69, [%r6+76];
	ld.shared.f32 	%f70, [%r9+2432];
	fma.rn.f32 	%f71, %f69, %f70, %f68;
	ld.shared.f32 	%f72, [%r6+80];
	ld.shared.f32 	%f73, [%r9+2560];
	fma.rn.f32 	%f74, %f72, %f73, %f71;
	ld.shared.f32 	%f75, [%r6+84];
	ld.shared.f32 	%f76, [%r9+2688];
	fma.rn.f32 	%f77, %f75, %f76, %f74;
	ld.shared.f32 	%f78, [%r6+88];
	ld.shared.f32 	%f79, [%r9+2816];
	fma.rn.f32 	%f80, %f78, %f79, %f77;
	ld.shared.f32 	%f81, [%r6+92];
	ld.shared.f32 	%f82, [%r9+2944];
	fma.rn.f32 	%f83, %f81, %f82, %f80;
	ld.shared.f32 	%f84, [%r6+96];
	ld.shared.f32 	%f85, [%r9+3072];
	fma.rn.f32 	%f86, %f84, %f85, %f83;
	ld.shared.f32 	%f87, [%r6+100];
	ld.shared.f32 	%f88, [%r9+3200];
	fma.rn.f32 	%f89, %f87, %f88, %f86;
	ld.shared.f32 	%f90, [%r6+104];
	ld.shared.f32 	%f91, [%r9+3328];
	fma.rn.f32 	%f92, %f90, %f91, %f89;
	ld.shared.f32 	%f93, [%r6+108];
	ld.shared.f32 	%f94, [%r9+3456];
	fma.rn.f32 	%f95, %f93, %f94, %f92;
	ld.shared.f32 	%f96, [%r6+112];
	ld.shared.f32 	%f97, [%r9+3584];
	fma.rn.f32 	%f98, %f96, %f97, %f95;
	ld.shared.f32 	%f99, [%r6+116];
	ld.shared.f32 	%f100, [%r9+3712];
	fma.rn.f32 	%f101, %f99, %f100, %f98;
	ld.shared.f32 	%f102, [%r6+120];
	ld.shared.f32 	%f103, [%r9+3840];
	fma.rn.f32 	%f104, %f102, %f103, %f101;
	ld.shared.f32 	%f105, [%r6+124];
	ld.shared.f32 	%f106, [%r9+3968];
	fma.rn.f32 	%f110, %f105, %f106, %f104;
	bar.sync 	0;
	add.s32 	%r42, %r42, 1;
	setp.ne.s32 	%p8, %r42, 0;
	add.s32 	%r41, %r41, %r12;
	add.s32 	%r40, %r40, 32;
	add.s32 	%r39, %r39, 32;
	add.s32 	%r38, %r38, 32;
	@%p8 bra 	$L__BB2_2;
$L__BB2_7:
	setp.ge.s32 	%p9, %r2, %r24;
	setp.ge.s32 	%p10, %r5, %r25;
	or.pred  	%p11, %p9, %p10;
	@%p11 bra 	$L__BB2_9;
	mad.lo.s32 	%r37, %r25, %r2, %r5;
	cvta.to.global.u64 	%rd10, %rd5;
	mul.wide.s32 	%rd11, %r37, 4;
	add.s64 	%rd12, %rd10, %rd11;
	st.global.f32 	[%rd12], %f110;
$L__BB2_9:
	ret;

}
	// .globl	_Z27matrixMultiplyWarpOptimizedPfS_S_iii
.visible .entry _Z27matrixMultiplyWarpOptimizedPfS_S_iii(
	.param .u64 .ptr .align 1 _Z27matrixMultiplyWarpOptimizedPfS_S_iii_param_0,
	.param .u64 .ptr .align 1 _Z27matrixMultiplyWarpOptimizedPfS_S_iii_param_1,
	.param .u64 .ptr .align 1 _Z27matrixMultiplyWarpOptimizedPfS_S_iii_param_2,
	.param .u32 _Z27matrixMultiplyWarpOptimizedPfS_S_iii_param_3,
	.param .u32 _Z27matrixMultiplyWarpOptimizedPfS_S_iii_param_4,
	.param .u32 _Z27matrixMultiplyWarpOptimizedPfS_S_iii_param_5
)
{
	.reg .pred 	%p<12>;
	.reg .b32 	%r<43>;
	.reg .b32 	%f<111>;
	.reg .b64 	%rd<13>;
	// demoted variable
	.shared .align 4 .b8 _ZZ27matrixMultiplyWarpOptimizedPfS_S_iiiE2sA[4096];
	// demoted variable
	.shared .align 4 .b8 _ZZ27matrixMultiplyWarpOptimizedPfS_S_iiiE2sB[4096];
	ld.param.u64 	%rd3, [_Z27matrixMultiplyWarpOptimizedPfS_S_iii_param_0];
	ld.param.u64 	%rd4, [_Z27matrixMultiplyWarpOptimizedPfS_S_iii_param_1];
	ld.param.u64 	%rd5, [_Z27matrixMultiplyWarpOptimizedPfS_S_iii_param_2];
	ld.param.u32 	%r24, [_Z27matrixMultiplyWarpOptimizedPfS_S_iii_param_3];
	ld.param.u32 	%r25, [_Z27matrixMultiplyWarpOptimizedPfS_S_iii_param_4];
	ld.param.u32 	%r26, [_Z27matrixMultiplyWarpOptimizedPfS_S_iii_param_5];
	mov.u32 	%r27, %ctaid.y;
	shl.b32 	%r28, %r27, 5;
	mov.u32 	%r40, %tid.y;
	add.s32 	%r2, %r28, %r40;
	mov.u32 	%r29, %ctaid.x;
	shl.b32 	%r3, %r29, 5;
	mov.u32 	%r38, %tid.x;
	add.s32 	%r5, %r3, %r38;
	setp.lt.s32 	%p1, %r26, 1;
	mov.f32 	%f110, 0f00000000;
	@%p1 bra 	$L__BB3_7;
	add.s32 	%r30, %r26, 31;
	shr.u32 	%r31, %r30, 5;
	shl.b32 	%r32, %r40, 7;
	mov.u32 	%r33, _ZZ27matrixMultiplyWarpOptimizedPfS_S_iiiE2sA;
	add.s32 	%r6, %r33, %r32;
	shl.b32 	%r34, %r38, 2;
	add.s32 	%r7, %r6, %r34;
	mov.u32 	%r35, _ZZ27matrixMultiplyWarpOptimizedPfS_S_iiiE2sB;
	add.s32 	%r9, %r35, %r34;
	add.s32 	%r8, %r9, %r32;
	neg.s32 	%r42, %r31;
	mad.lo.s32 	%r36, %r40, %r25, %r38;
	add.s32 	%r41, %r36, %r3;
	shl.b32 	%r12, %r25, 5;
	mad.lo.s32 	%r39, %r26, %r2, %r38;
	cvta.to.global.u64 	%rd1, %rd3;
	cvta.to.global.u64 	%rd2, %rd4;
	mov.f32 	%f110, 0f00000000;
$L__BB3_2:
	setp.ge.s32 	%p2, %r2, %r24;
	setp.ge.u32 	%p3, %r38, %r26;
	mov.f32 	%f108, 0f00000000;
	or.pred  	%p4, %p2, %p3;
	@%p4 bra 	$L__BB3_4;
	mul.wide.u32 	%rd6, %r39, 4;
	add.s64 	%rd7, %rd1, %rd6;
	ld.global.f32 	%f108, [%rd7];
$L__BB3_4:
	setp.ge.s32 	%p5, %r5, %r25;
	st.shared.f32 	[%r7], %f108;
	setp.ge.u32 	%p6, %r40, %r26;
	mov.f32 	%f109, 0f00000000;
	or.pred  	%p7, %p5, %p6;
	@%p7 bra 	$L__BB3_6;
	mul.wide.u32 	%rd8, %r41, 4;
	add.s64 	%rd9, %rd2, %rd8;
	ld.global.f32 	%f109, [%rd9];
$L__BB3_6:
	st.shared.f32 	[%r8], %f109;
	bar.sync 	0;
	ld.shared.f32 	%f12, [%r6];
	ld.shared.f32 	%f13, [%r9];
	fma.rn.f32 	%f14, %f12, %f13, %f110;
	ld.shared.f32 	%f15, [%r6+4];
	ld.shared.f32 	%f16, [%r9+128];
	fma.rn.f32 	%f17, %f15, %f16, %f14;
	ld.shared.f32 	%f18, [%r6+8];
	ld.shared.f32 	%f19, [%r9+256];
	fma.rn.f32 	%f20, %f18, %f19, %f17;
	ld.shared.f32 	%f21, [%r6+12];
	ld.shared.f32 	%f22, [%r9+384];
	fma.rn.f32 	%f23, %f21, %f22, %f20;
	ld.shared.f32 	%f24, [%r6+16];
	ld.shared.f32 	%f25, [%r9+512];
	fma.rn.f32 	%f26, %f24, %f25, %f23;
	ld.shared.f32 	%f27, [%r6+20];
	ld.shared.f32 	%f28, [%r9+640];
	fma.rn.f32 	%f29, %f27, %f28, %f26;
	ld.shared.f32 	%f30, [%r6+24];
	ld.shared.f32 	%f31, [%r9+768];
	fma.rn.f32 	%f32, %f30, %f31, %f29;
	ld.shared.f32 	%f33, [%r6+28];
	ld.shared.f32 	%f34, [%r9+896];
	fma.rn.f32 	%f35, %f33, %f34, %f32;
	ld.shared.f32 	%f36, [%r6+32];
	ld.shared.f32 	%f37, [%r9+1024];
	fma.rn.f32 	%f38, %f36, %f37, %f35;
	ld.shared.f32 	%f39, [%r6+36];
	ld.shared.f32 	%f40, [%r9+1152];
	fma.rn.f32 	%f41, %f39, %f40, %f38;
	ld.shared.f32 	%f42, [%r6+40];
	ld.shared.f32 	%f43, [%r9+1280];
	fma.rn.f32 	%f44, %f42, %f43, %f41;
	ld.shared.f32 	%f45, [%r6+44];
	ld.shared.f32 	%f46, [%r9+1408];
	fma.rn.f32 	%f47, %f45, %f46, %f44;
	ld.shared.f32 	%f48, [%r6+48];
	ld.shared.f32 	%f49, [%r9+1536];
	fma.rn.f32 	%f50, %f48, %f49, %f47;
	ld.shared.f32 	%f51, [%r6+52];
	ld.shared.f32 	%f52, [%r9+1664];
	fma.rn.f32 	%f53, %f51, %f52, %f50;
	ld.shared.f32 	%f54, [%r6+56];
	ld.shared.f32 	%f55, [%r9+1792];
	fma.rn.f32 	%f56, %f54, %f55, %f53;
	ld.shared.f32 	%f57, [%r6+60];
	ld.shared.f32 	%f58, [%r9+1920];
	fma.rn.f32 	%f59, %f57, %f58, %f56;
	ld.shared.f32 	%f60, [%r6+64];
	ld.shared.f32 	%f61, [%r9+2048];
	fma.rn.f32 	%f62, %f60, %f61, %f59;
	ld.shared.f32 	%f63, [%r6+68];
	ld.shared.f32 	%f64, [%r9+2176];
	fma.rn.f32 	%f65, %f63, %f64, %f62;
	ld.shared.f32 	%f66, [%r6+72];
	ld.shared.f32 	%f67, [%r9+2304];
	fma.rn.f32 	%f68, %f66, %f67, %f65;
	ld.shared.f32 	%f69, [%r6+76];
	ld.shared.f32 	%f70, [%r9+2432];
	fma.rn.f32 	%f71, %f69, %f70, %f68;
	ld.shared.f32 	%f72, [%r6+80];
	ld.shared.f32 	%f73, [%r9+2560];
	fma.rn.f32 	%f74, %f72, %f73, %f71;
	ld.shared.f32 	%f75, [%r6+84];
	ld.shared.f32 	%f76, [%r9+2688];
	fma.rn.f32 	%f77, %f75, %f76, %f74;
	ld.shared.f32 	%f78, [%r6+88];
	ld.shared.f32 	%f79, [%r9+2816];
	fma.rn.f32 	%f80, %f78, %f79, %f77;
	ld.shared.f32 	%f81, [%r6+92];
	ld.shared.f32 	%f82, [%r9+2944];
	fma.rn.f32 	%f83, %f81, %f82, %f80;
	ld.shared.f32 	%f84, [%r6+96];
	ld.shared.f32 	%f85, [%r9+3072];
	fma.rn.f32 	%f86, %f84, %f85, %f83;
	ld.shared.f32 	%f87, [%r6+100];
	ld.shared.f32 	%f88, [%r9+3200];
	fma.rn.f32 	%f89, %f87, %f88, %f86;
	ld.shared.f32 	%f90, [%r6+104];
	ld.shared.f32 	%f91, [%r9+3328];
	fma.rn.f32 	%f92, %f90, %f91, %f89;
	ld.shared.f32 	%f93, [%r6+108];
	ld.shared.f32 	%f94, [%r9+3456];
	fma.rn.f32 	%f95, %f93, %f94, %f92;
	ld.shared.f32 	%f96, [%r6+112];
	ld.shared.f32 	%f97, [%r9+3584];
	fma.rn.f32 	%f98, %f96, %f97, %f95;
	ld.shared.f32 	%f99, [%r6+116];
	ld.shared.f32 	%f100, [%r9+3712];
	fma.rn.f32 	%f101, %f99, %f100, %f98;
	ld.shared.f32 	%f102, [%r6+120];
	ld.shared.f32 	%f103, [%r9+3840];
	fma.rn.f32 	%f104, %f102, %f103, %f101;
	ld.shared.f32 	%f105, [%r6+124];
	ld.shared.f32 	%f106, [%r9+3968];
	fma.rn.f32 	%f110, %f105, %f106, %f104;
	bar.sync 	0;
	add.s32 	%r42, %r42, 1;
	setp.ne.s32 	%p8, %r42, 0;
	add.s32 	%r41, %r41, %r12;
	add.s32 	%r40, %r40, 32;
	add.s32 	%r39, %r39, 32;
	add.s32 	%r38, %r38, 32;
	@%p8 bra 	$L__BB3_2;
$L__BB3_7:
	setp.ge.s32 	%p9, %r2, %r24;
	setp.ge.s32 	%p10, %r5, %r25;
	or.pred  	%p11, %p9, %p10;
	@%p11 bra 	$L__BB3_9;
	mad.lo.s32 	%r37, %r25, %r2, %r5;
	cvta.to.global.u64 	%rd10, %rd5;
	mul.wide.s32 	%rd11, %r37, 4;
	add.s64 	%rd12, %rd10, %rd11;
	st.global.f32 	[%rd12], %f110;
$L__BB3_9:
	ret;

}


// ===== COMPILED SASS (sm_100) =====

	.target	sm_100

	.elftype	@"ET_EXEC"


//--------------------- .note.nv.tkinfo           --------------------------
	.section	.note.nv.tkinfo,"",@"SHT_NOTE"
	.sectionflags	@"SHF_NOTE_NV_TKINFO"
	.tkinfo
        /*0018*/ 	.word	0x00000002
        /*0030*/ 	.string	""
        /*0030*/ 	.string	"ptxas"
        /*0030*/ 	.string	"Cuda compilation tools, release 13.0, V13.0.88"
        /*0030*/ 	.string	"Build cuda_13.0.r13.0/compiler.36424714_0"
        /*0030*/ 	.string	"-arch sm_100 -m 64 "



//--------------------- .note.nv.cuinfo           --------------------------
	.section	.note.nv.cuinfo,"",@"SHT_NOTE"
	.sectionflags	@"SHF_NOTE_NV_CUINFO"
        /*0018*/ 	.short	0x0002
        /*001a*/ 	.short	0x0064
        /*001c*/ 	.short	0x0082
	.zero		2


//--------------------- .nv.info                  --------------------------
	.section	.nv.info,"",@"SHT_CUDA_INFO"
	.align	4


	//----- nvinfo : EIATTR_REGCOUNT
	.align		4
        /*0000*/ 	.byte	0x04, 0x2f
        /*0002*/ 	.short	(.L_1 - .L_0)
	.align		4
.L_0:
        /*0004*/ 	.word	index@(_Z19matrixMultiplyNaivePfS_S_iii)
        /*0008*/ 	.word	0x00000020


	//----- nvinfo : EIATTR_FRAME_SIZE
	.align		4
.L_1:
        /*000c*/ 	.byte	0x04, 0x11
        /*000e*/ 	.short	(.L_3 - .L_2)
	.align		4
.L_2:
        /*0010*/ 	.word	index@(_Z19matrixMultiplyNaivePfS_S_iii)
        /*0014*/ 	.word	0x00000000


	//----- nvinfo : EIATTR_REGCOUNT
	.align		4
.L_3:
        /*0018*/ 	.byte	0x04, 0x2f
        /*001a*/ 	.short	(.L_5 - .L_4)
	.align		4
.L_4:
        /*001c*/ 	.word	index@(_Z19matrixMultiplyTiledPfS_S_iii)
        /*0020*/ 	.word	0x00000020


	//----- nvinfo : EIATTR_FRAME_SIZE
	.align		4
.L_5:
        /*0024*/ 	.byte	0x04, 0x11
        /*0026*/ 	.short	(.L_7 - .L_6)
	.align		4
.L_6:
        /*0028*/ 	.word	index@(_Z19matrixMultiplyTiledPfS_S_iii)
        /*002c*/ 	.word	0x00000000


	//----- nvinfo : EIATTR_REGCOUNT
	.align		4
.L_7:
        /*0030*/ 	.byte	0x04, 0x2f
        /*0032*/ 	.short	(.L_9 - .L_8)
	.align		4
.L_8:
        /*0034*/ 	.word	index@(_Z23matrixMultiplyCoalescedPfS_S_iii)
        /*0038*/ 	.word	0x00000020


	//----- nvinfo : EIATTR_FRAME_SIZE
	.align		4
.L_9:
        /*003c*/ 	.byte	0x04, 0x11
        /*003e*/ 	.short	(.L_11 - .L_10)
	.align		4
.L_10:
        /*0040*/ 	.word	index@(_Z23matrixMultiplyCoalescedPfS_S_iii)
        /*0044*/ 	.word	0x00000000


	//----- nvinfo : EIATTR_REGCOUNT
	.align		4
.L_11:
        /*0048*/ 	.byte	0x04, 0x2f
        /*004a*/ 	.short	(.L_13 - .L_12)
	.align		4
.L_12:
        /*004c*/ 	.word	index@(_Z27matrixMultiplyWarpOptimizedPfS_S_iii)
        /*0050*/ 	.word	0x00000020


	//----- nvinfo : EIATTR_FRAME_SIZE
	.align		4
.L_13:
        /*0054*/ 	.byte	0x04, 0x11
        /*0056*/ 	.short	(.L_15 - .L_14)
	.align		4
.L_14:
        /*0058*/ 	.word	index@(_Z27matrixMultiplyWarpOptimizedPfS_S_iii)
        /*005c*/ 	.word	0x00000000


	//----- nvinfo : EIATTR_MIN_STACK_SIZE
	.align		4
.L_15:
        /*0060*/ 	.byte	0x04, 0x12
        /*0062*/ 	.short	(.L_17 - .L_16)
	.align		4
.L_16:
        /*0064*/ 	.word	index@(_Z27matrixMultiplyWarpOptimizedPfS_S_iii)
        /*0068*/ 	.word	0x00000000


	//----- nvinfo : EIATTR_MIN_STACK_SIZE
	.align		4
.L_17:
        /*006c*/ 	.byte	0x04, 0x12
        /*006e*/ 	.short	(.L_19 - .L_18)
	.align		4
.L_18:
        /*0070*/ 	.word	index@(_Z23matrixMultiplyCoalescedPfS_S_iii)
        /*0074*/ 	.word	0x00000000


	//----- nvinfo : EIATTR_MIN_STACK_SIZE
	.align		4
.L_19:
        /*0078*/ 	.byte	0x04, 0x12
        /*007a*/ 	.short	(.L_21 - .L_20)
	.align		4
.L_20:
        /*007c*/ 	.word	index@(_Z19matrixMultiplyTiledPfS_S_iii)
        /*0080*/ 	.word	0x00000000


	//----- nvinfo : EIATTR_MIN_STACK_SIZE
	.align		4
.L_21:
        /*0084*/ 	.byte	0x04, 0x12
        /*0086*/ 	.short	(.L_23 - .L_22)
	.align		4
.L_22:
        /*0088*/ 	.word	index@(_Z19matrixMultiplyNaivePfS_S_iii)
        /*008c*/ 	.word	0x00000000
.L_23:


//--------------------- .nv.compat                --------------------------
	.section	.nv.compat,"",@"SHT_CUDA_COMPAT_INFO"
	.align	4
        /*0000*/ 	.byte	0x02, 0x09, 0x00, 0x00, 0x02, 0x02, 0x01, 0x00, 0x02, 0x05, 0x05, 0x00, 0x03, 0x07, 0x01, 0x01
        /*0010*/ 	.byte	0x02, 0x03, 0x00, 0x00, 0x02, 0x06, 0x01, 0x00, 0x04, 0x0b, 0x08, 0x00, 0x09, 0x00, 0x00, 0x00
        /*0020*/ 	.byte	0x00, 0x00, 0x00, 0x00


//--------------------- .nv.info._Z27matrixMultiplyWarpOptimizedPfS_S_iii --------------------------
	.section	.nv.info._Z27matrixMultiplyWarpOptimizedPfS_S_iii,"",@"SHT_CUDA_INFO"
	.sectionflags	@""
	.align	4


	//----- nvinfo : EIATTR_CUDA_API_VERSION
	.align		4
        /*0000*/ 	.byte	0x04, 0x37
        /*0002*/ 	.short	(.L_25 - .L_24)
.L_24:
        /*0004*/ 	.word	0x00000082


	//----- nvinfo : EIATTR_KPARAM_INFO
	.align		4
.L_25:
        /*0008*/ 	.byte	0x04, 0x17
        /*000a*/ 	.short	(.L_27 - .L_26)
.L_26:
        /*000c*/ 	.word	0x00000000
        /*0010*/ 	.short	0x0005
        /*0012*/ 	.short	0x0020
        /*0014*/ 	.byte	0x00, 0xf0, 0x11, 0x00


	//----- nvinfo : EIATTR_KPARAM_INFO
	.align		4
.L_27:
        /*0018*/ 	.byte	0x04, 0x17
        /*001a*/ 	.short	(.L_29 - .L_28)
.L_28:
        /*001c*/ 	.word	0x00000000
        /*0020*/ 	.short	0x0004
        /*0022*/ 	.short	0x001c
        /*0024*/ 	.byte	0x00, 0xf0, 0x11, 0x00


	//----- nvinfo : EIATTR_KPARAM_INFO
	.align		4
.L_29:
        /*0028*/ 	.byte	0x04, 0x17
        /*002a*/ 	.short	(.L_31 - .L_30)
.L_30:
        /*002c*/ 	.word	0x00000000
        /*0030*/ 	.short	0x0003
        /*0032*/ 	.short	0x0018
        /*0034*/ 	.byte	0x00, 0xf0, 0x11, 0x00


	//----- nvinfo : EIATTR_KPARAM_INFO
	.align		4
.L_31:
        /*0038*/ 	.byte	0x04, 0x17
        /*003a*/ 	.short	(.L_33 - .L_32)
.L_32:
        /*003c*/ 	.word	0x00000000
        /*0040*/ 	.short	0x0002
        /*0042*/ 	.short	0x0010
        /*0044*/ 	.byte	0x00, 0xf5, 0x21, 0x00


	//----- nvinfo : EIATTR_KPARAM_INFO
	.align		4
.L_33:
        /*0048*/ 	.byte	0x04, 0x17
        /*004a*/ 	.short	(.L_35 - .L_34)
.L_34:
        /*004c*/ 	.word	0x00000000
        /*0050*/ 	.short	0x0001
        /*0052*/ 	.short	0x0008
        /*0054*/ 	.byte	0x00, 0xf5, 0x21, 0x00


	//----- nvinfo : EIATTR_KPARAM_INFO
	.align		4
.L_35:
        /*0058*/ 	.byte	0x04, 0x17
        /*005a*/ 	.short	(.L_37 - .L_36)
.L_36:
        /*005c*/ 	.word	0x00000000
        /*0060*/ 	.short	0x0000
        /*0062*/ 	.short	0x0000
        /*0064*/ 	.byte	0x00, 0xf5, 0x21, 0x00


	//----- nvinfo : EIATTR_SPARSE_MMA_MASK
	.align		4
.L_37:
        /*0068*/ 	.byte	0x03, 0x50
        /*006a*/ 	.short	0x0000


	//----- nvinfo : EIATTR_MAXREG_COUNT
	.align		4
        /*006c*/ 	.byte	0x03, 0x1b
        /*006e*/ 	.short	0x00ff


	//----- nvinfo : EIATTR_NUM_BARRIERS
	.align		4
        /*0070*/ 	.byte	0x02, 0x4c
        /*0072*/ 	.byte	0x01
	.zero		1


	//----- nvinfo : EIATTR_MERCURY_ISA_VERSION
	.align		4
        /*0074*/ 	.byte	0x03, 0x5f
        /*0076*/ 	.short	0x0101


	//----- nvinfo : EIATTR_VRC_CTA_INIT_COUNT
	.align		4
        /*0078*/ 	.byte	0x02, 0x4a
	.zero		1
	.zero		1


	//----- nvinfo : EIATTR_EXIT_INSTR_OFFSETS
	.align		4
        /*007c*/ 	.byte	0x04, 0x1c
        /*007e*/ 	.short	(.L_39 - .L_38)


	//   ....[0]....
.L_38:
        /*0080*/ 	.word	0x00000820


	//   ....[1]....
        /*0084*/ 	.word	0x00000870


	//----- nvinfo : EIATTR_CBANK_PARAM_SIZE
	.align		4
.L_39:
        /*0088*/ 	.byte	0x03, 0x19
        /*008a*/ 	.short	0x0024


	//----- nvinfo : EIATTR_PARAM_CBANK
	.align		4
        /*008c*/ 	.byte	0x04, 0x0a
        /*008e*/ 	.short	(.L_41 - .L_40)
	.align		4
.L_40:
        /*0090*/ 	.word	index@(.nv.constant0._Z27matrixMultiplyWarpOptimizedPfS_S_iii)
        /*0094*/ 	.short	0x0380
        /*0096*/ 	.short	0x0024


	//----- nvinfo : EIATTR_SW_WAR
	.align		4
.L_41:
        /*0098*/ 	.byte	0x04, 0x36
        /*009a*/ 	.short	(.L_43 - .L_42)
.L_42:
        /*009c*/ 	.word	0x00000008
.L_43:


//--------------------- .nv.info._Z23matrixMultiplyCoalescedPfS_S_iii --------------------------
	.section	.nv.info._Z23matrixMultiplyCoalescedPfS_S_iii,"",@"SHT_CUDA_INFO"
	.sectionflags	@""
	.align	4


	//----- nvinfo : EIATTR_CUDA_API_VERSION
	.align		4
        /*0000*/ 	.byte	0x04, 0x37
        /*0002*/ 	.short	(.L_45 - .L_44)
.L_44:
        /*0004*/ 	.word	0x00000082


	//----- nvinfo : EIATTR_KPARAM_INFO
	.align		4
.L_45:
        /*0008*/ 	.byte	0x04, 0x17
        /*000a*/ 	.short	(.L_47 - .L_46)
.L_46:
        /*000c*/ 	.word	0x00000000
        /*0010*/ 	.short	0x0005
        /*0012*/ 	.short	0x0020
        /*0014*/ 	.byte	0x00, 0xf0, 0x11, 0x00


	//----- nvinfo : EIATTR_KPARAM_INFO
	.align		4
.L_47:
        /*0018*/ 	.byte	0x04, 0x17
        /*001a*/ 	.short	(.L_49 - .L_48)
.L_48:
        /*001c*/ 	.word	0x00000000
        /*0020*/ 	.short	0x0004
        /*0022*/ 	.short	0x001c
        /*0024*/ 	.byte	0x00, 0xf0, 0x11, 0x00


	//----- nvinfo : EIATTR_KPARAM_INFO
	.align		4
.L_49:
        /*0028*/ 	.byte	0x04, 0x17
        /*002a*/ 	.short	(.L_51 - .L_50)
.L_50:
        /*002c*/ 	.word	0x00000000
        /*0030*/ 	.short	0x0003
        /*0032*/ 	.short	0x0018
        /*0034*/ 	.byte	0x00, 0xf0, 0x11, 0x00


	//----- nvinfo : EIATTR_KPARAM_INFO
	.align		4
.L_51:
        /*0038*/ 	.byte	0x04, 0x17
        /*003a*/ 	.short	(.L_53 - .L_52)
.L_52:
        /*003c*/ 	.word	0x00000000
        /*0040*/ 	.short	0x0002
        /*0042*/ 	.short	0x0010
        /*0044*/ 	.byte	0x00, 0xf5, 0x21, 0x00


	//----- nvinfo : EIATTR_KPARAM_INFO
	.align		4
.L_53:
        /*0048*/ 	.byte	0x04, 0x17
        /*004a*/ 	.short	(.L_55 - .L_54)
.L_54:
        /*004c*/ 	.word	0x00000000
        /*0050*/ 	.short	0x0001
        /*0052*/ 	.short	0x0008
        /*0054*/ 	.byte	0x00, 0xf5, 0x21, 0x00


	//----- nvinfo : EIATTR_KPARAM_INFO
	.align		4
.L_55:
        /*0058*/ 	.byte	0x04, 0x17
        /*005a*/ 	.short	(.L_57 - .L_56)
.L_56:
        /*005c*/ 	.word	0x00000000
        /*0060*/ 	.short	0x0000
        /*0062*/ 	.short	0x0000
        /*0064*/ 	.byte	0x00, 0xf5, 0x21, 0x00


	//----- nvinfo : EIATTR_SPARSE_MMA_MASK
	.align		4
.L_57:
        /*0068*/ 	.byte	0x03, 0x50
        /*006a*/ 	.short	0x0000


	//----- nvinfo : EIATTR_MAXREG_COUNT
	.align		4
        /*006c*/ 	.byte	0x03, 0x1b
        /*006e*/ 	.short	0x00ff


	//----- nvinfo : EIATTR_NUM_BARRIERS
	.align		4
        /*0070*/ 	.byte	0x02, 0x4c
        /*0072*/ 	.byte	0x01
	.zero		1


	//----- nvinfo : EIATTR_MERCURY_ISA_VERSION
	.align		4
        /*0074*/ 	.byte	0x03, 0x5f
        /*0076*/ 	.short	0x0101


	//----- nvinfo : EIATTR_VRC_CTA_INIT_COUNT
	.align		4
        /*0078*/ 	.byte	0x02, 0x4a
	.zero		1
	.zero		1


	//----- nvinfo : EIATTR_EXIT_INSTR_OFFSETS
	.align		4
        /*007c*/ 	.byte	0x04, 0x1c
        /*007e*/ 	.short	(.L_59 - .L_58)


	//   ....[0]....
.L_58:
        /*0080*/ 	.word	0x00000820


	//   ....[1]....
        /*0084*/ 	.word	0x00000870


	//----- nvinfo : EIATTR_CBANK_PARAM_SIZE
	.align		4
.L_59:
        /*0088*/ 	.byte	0x03, 0x19
        /*008a*/ 	.short	0x0024


	//----- nvinfo : EIATTR_PARAM_CBANK
	.align		4
        /*008c*/ 	.byte	0x04, 0x0a
        /*008e*/ 	.short	(.L_61 - .L_60)
	.align		4
.L_60:
        /*0090*/ 	.word	index@(.nv.constant0._Z23matrixMultiplyCoalescedPfS_S_iii)
        /*0094*/ 	.short	0x0380
        /*0096*/ 	.short	0x0024


	//----- nvinfo : EIATTR_SW_WAR
	.align		4
.L_61:
        /*0098*/ 	.byte	0x04, 0x36
        /*009a*/ 	.short	(.L_63 - .L_62)
.L_62:
        /*009c*/ 	.word	0x00000008
.L_63:


//--------------------- .nv.info._Z19matrixMultiplyTiledPfS_S_iii --------------------------
	.section	.nv.info._Z19matrixMultiplyTiledPfS_S_iii,"",@"SHT_CUDA_INFO"
	.sectionflags	@""
	.align	4


	//----- nvinfo : EIATTR_CUDA_API_VERSION
	.align		4
        /*0000*/ 	.byte	0x04, 0x37
        /*0002*/ 	.short	(.L_65 - .L_64)
.L_64:
        /*0004*/ 	.word	0x00000082


	//----- nvinfo : EIATTR_KPARAM_INFO
	.align		4
.L_65:
        /*0008*/ 	.byte	0x04, 0x17
        /*000a*/ 	.short	(.L_67 - .L_66)
.L_66:
        /*000c*/ 	.word	0x00000000
        /*0010*/ 	.short	0x0005
        /*0012*/ 	.short	0x0020
        /*0014*/ 	.byte	0x00, 0xf0, 0x11, 0x00


	//----- nvinfo : EIATTR_KPARAM_INFO
	.align		4
.L_67:
        /*0018*/ 	.byte	0x04, 0x17
        /*001a*/ 	.short	(.L_69 - .L_68)
.L_68:
        /*001c*/ 	.word	0x00000000
        /*0020*/ 	.short	0x0004
        /*0022*/ 	.short	0x001c
        /*0024*/ 	.byte	0x00, 0xf0, 0x11, 0x00


	//----- nvinfo : EIATTR_KPARAM_INFO
	.align		4
.L_69:
        /*0028*/ 	.byte	0x04, 0x17
        /*002a*/ 	.short	(.L_71 - .L_70)
.L_70:
        /*002c*/ 	.word	0x00000000
        /*0030*/ 	.short	0x0003
        /*0032*/ 	.short	0x0018
        /*0034*/ 	.byte	0x00, 0xf0, 0x11, 0x00


	//----- nvinfo : EIATTR_KPARAM_INFO
	.align		4
.L_71:
        /*0038*/ 	.byte	0x04, 0x17
        /*003a*/ 	.short	(.L_73 - .L_72)
.L_72:
        /*003c*/ 	.word	0x00000000
        /*0040*/ 	.short	0x0002
        /*0042*/ 	.short	0x0010
        /*0044*/ 	.byte	0x00, 0xf5, 0x21, 0x00


	//----- nvinfo : EIATTR_KPARAM_INFO
	.align		4
.L_73:
        /*0048*/ 	.byte	0x04, 0x17
        /*004a*/ 	.short	(.L_75 - .L_74)
.L_74:
        /*004c*/ 	.word	0x00000000
        /*0050*/ 	.short	0x0001
        /*0052*/ 	.short	0x0008
        /*0054*/ 	.byte	0x00, 0xf5, 0x21, 0x00


	//----- nvinfo : EIATTR_KPARAM_INFO
	.align		4
.L_75:
        /*0058*/ 	.byte	0x04, 0x17
        /*005a*/ 	.short	(.L_77 - .L_76)
.L_76:
        /*005c*/ 	.word	0x00000000
        /*0060*/ 	.short	0x0000
        /*0062*/ 	.short	0x0000
        /*0064*/ 	.byte	0x00, 0xf5, 0x21, 0x00


	//----- nvinfo : EIATTR_SPARSE_MMA_MASK
	.align		4
.L_77:
        /*0068*/ 	.byte	0x03, 0x50
        /*006a*/ 	.short	0x0000


	//----- nvinfo : EIATTR_MAXREG_COUNT
	.align		4
        /*006c*/ 	.byte	0x03, 0x1b
        /*006e*/ 	.short	0x00ff


	//----- nvinfo : EIATTR_NUM_BARRIERS
	.align		4
        /*0070*/ 	.byte	0x02, 0x4c
        /*0072*/ 	.byte	0x01
	.zero		1


	//----- nvinfo : EIATTR_MERCURY_ISA_VERSION
	.align		4
        /*0074*/ 	.byte	0x03, 0x5f
        /*0076*/ 	.short	0x0101


	//----- nvinfo : EIATTR_VRC_CTA_INIT_COUNT
	.align		4
        /*0078*/ 	.byte	0x02, 0x4a
	.zero		1
	.zero		1


	//----- nvinfo : EIATTR_EXIT_INSTR_OFFSETS
	.align		4
        /*007c*/ 	.byte	0x04, 0x1c
        /*007e*/ 	.short	(.L_79 - .L_78)


	//   ....[0]....
.L_78:
        /*0080*/ 	.word	0x00000820


	//   ....[1]....
        /*0084*/ 	.word	0x00000870


	//----- nvinfo : EIATTR_CBANK_PARAM_SIZE
	.align		4
.L_79:
        /*0088*/ 	.byte	0x03, 0x19
        /*008a*/ 	.short	0x0024


	//----- nvinfo : EIATTR_PARAM_CBANK
	.align		4
        /*008c*/ 	.byte	0x04, 0x0a
        /*008e*/ 	.short	(.L_81 - .L_80)
	.align		4
.L_80:
        /*0090*/ 	.word	index@(.nv.constant0._Z19matrixMultiplyTiledPfS_S_iii)
        /*0094*/ 	.short	0x0380
        /*0096*/ 	.short	0x0024


	//----- nvinfo : EIATTR_SW_WAR
	.align		4
.L_81:
        /*0098*/ 	.byte	0x04, 0x36
        /*009a*/ 	.short	(.L_83 - .L_82)
.L_82:
        /*009c*/ 	.word	0x00000008
.L_83:


//--------------------- .nv.info._Z19matrixMultiplyNaivePfS_S_iii --------------------------
	.section	.nv.info._Z19matrixMultiplyNaivePfS_S_iii,"",@"SHT_CUDA_INFO"
	.sectionflags	@""
	.align	4


	//----- nvinfo : EIATTR_CUDA_API_VERSION
	.align		4
        /*0000*/ 	.byte	0x04, 0x37
        /*0002*/ 	.short	(.L_85 - .L_84)
.L_84:
        /*0004*/ 	.word	0x00000082


	//----- nvinfo : EIATTR_KPARAM_INFO
	.align		4
.L_85:
        /*0008*/ 	.byte	0x04, 0x17
        /*000a*/ 	.short	(.L_87 - .L_86)
.L_86:
        /*000c*/ 	.word	0x00000000
        /*0010*/ 	.short	0x0005
        /*0012*/ 	.short	0x0020
        /*0014*/ 	.byte	0x00, 0xf0, 0x11, 0x00


	//----- nvinfo : EIATTR_KPARAM_INFO
	.align		4
.L_87:
        /*0018*/ 	.byte	0x04, 0x17
        /*001a*/ 	.short	(.L_89 - .L_88)
.L_88:
        /*001c*/ 	.word	0x00000000
        /*0020*/ 	.short	0x0004
        /*0022*/ 	.short	0x001c
        /*0024*/ 	.byte	0x00, 0xf0, 0x11, 0x00


	//----- nvinfo : EIATTR_KPARAM_INFO
	.align		4
.L_89:
        /*0028*/ 	.byte	0x04, 0x17
        /*002a*/ 	.short	(.L_91 - .L_90)
.L_90:
        /*002c*/ 	.word	0x00000000
        /*0030*/ 	.short	0x0003
        /*0032*/ 	.short	0x0018
        /*0034*/ 	.byte	0x00, 0xf0, 0x11, 0x00


	//----- nvinfo : EIATTR_KPARAM_INFO
	.align		4
.L_91:
        /*0038*/ 	.byte	0x04, 0x17
        /*003a*/ 	.short	(.L_93 - .L_92)
.L_92:
        /*003c*/ 	.word	0x00000000
        /*0040*/ 	.short	0x0002
        /*0042*/ 	.short	0x0010
        /*0044*/ 	.byte	0x00, 0xf5, 0x21, 0x00


	//----- nvinfo : EIATTR_KPARAM_INFO
	.align		4
.L_93:
        /*0048*/ 	.byte	0x04, 0x17
        /*004a*/ 	.short	(.L_95 - .L_94)
.L_94:
        /*004c*/ 	.word	0x00000000
        /*0050*/ 	.short	0x0001
        /*0052*/ 	.short	0x0008
        /*0054*/ 	.byte	0x00, 0xf5, 0x21, 0x00


	//----- nvinfo : EIATTR_KPARAM_INFO
	.align		4
.L_95:
        /*0058*/ 	.byte	0x04, 0x17
        /*005a*/ 	.short	(.L_97 - .L_96)
.L_96:
        /*005c*/ 	.word	0x00000000
        /*0060*/ 	.short	0x0000
        /*0062*/ 	.short	0x0000
        /*0064*/ 	.byte	0x00, 0xf5, 0x21, 0x00


	//----- nvinfo : EIATTR_SPARSE_MMA_MASK
	.align		4
.L_97:
        /*0068*/ 	.byte	0x03, 0x50
        /*006a*/ 	.short	0x0000


	//----- nvinfo : EIATTR_MAXREG_COUNT
	.align		4
        /*006c*/ 	.byte	0x03, 0x1b
        /*006e*/ 	.short	0x00ff


	//----- nvinfo : EIATTR_MERCURY_ISA_VERSION
	.align		4
        /*0070*/ 	.byte	0x03, 0x5f
        /*0072*/ 	.short	0x0101


	//----- nvinfo : EIATTR_VRC_CTA_INIT_COUNT
	.align		4
        /*0074*/ 	.byte	0x02, 0x4a
	.zero		1
	.zero		1


	//----- nvinfo : EIATTR_EXIT_INSTR_OFFSETS
	.align		4
        /*0078*/ 	.byte	0x04, 0x1c
        /*007a*/ 	.short	(.L_99 - .L_98)


	//   ....[0]....
.L_98:
        /*007c*/ 	.word	0x000000c0


	//   ....[1]....
        /*0080*/ 	.word	0x000008e0


	//----- nvinfo : EIATTR_CBANK_PARAM_SIZE
	.align		4
.L_99:
        /*0084*/ 	.byte	0x03, 0x19
        /*0086*/ 	.short	0x0024


	//----- nvinfo : EIATTR_PARAM_CBANK
	.align		4
        /*0088*/ 	.byte	0x04, 0x0a
        /*008a*/ 	.short	(.L_101 - .L_100)
	.align		4
.L_100:
        /*008c*/ 	.word	index@(.nv.constant0._Z19matrixMultiplyNaivePfS_S_iii)
        /*0090*/ 	.short	0x0380
        /*0092*/ 	.short	0x0024


	//----- nvinfo : EIATTR_SW_WAR
	.align		4
.L_101:
        /*0094*/ 	.byte	0x04, 0x36
        /*0096*/ 	.short	(.L_103 - .L_102)
.L_102:
        /*0098*/ 	.word	0x00000008
.L_103:


//--------------------- .nv.callgraph             --------------------------
	.section	.nv.callgraph,"",@"SHT_CUDA_CALLGRAPH"
	.align	4
	.sectionentsize	8
	.align		4
        /*0000*/ 	.word	0x00000000
	.align		4
        /*0004*/ 	.word	0xffffffff
	.align		4
        /*0008*/ 	.word	0x00000000
	.align		4
        /*000c*/ 	.word	0xfffffffe
	.align		4
        /*0010*/ 	.word	0x00000000
	.align		4
        /*0014*/ 	.word	0xfffffffd
	.align		4
        /*0018*/ 	.word	0x00000000
	.align		4
        /*001c*/ 	.word	0xfffffffc


//--------------------- .text._Z27matrixMultiplyWarpOptimizedPfS_S_iii --------------------------
	.section	.text._Z27matrixMultiplyWarpOptimizedPfS_S_iii,"ax",@progbits
	.align	128
        .global         _Z27matrixMultiplyWarpOptimizedPfS_S_iii
        .type           _Z27matrixMultiplyWarpOptimizedPfS_S_iii,@function
        .size           _Z27matrixMultiplyWarpOptimizedPfS_S_iii,(.L_x_14 - _Z27matrixMultiplyWarpOptimizedPfS_S_iii)
        .other          _Z27matrixMultiplyWarpOptimizedPfS_S_iii,@"STO_CUDA_ENTRY STV_DEFAULT"
_Z27matrixMultiplyWarpOptimizedPfS_S_iii:
.text._Z27matrixMultiplyWarpOptimizedPfS_S_iii:
[----:B------:R-:W-:Y:S01]  /*0000*/  LDC R1, c[0x0][0x37c] ;  /* 0x0000df00ff017b82 */ /* 0x000fe20000000800 */
[----:B------:R-:W0:Y:S01]  /*0010*/  S2R R18, SR_CTAID.Y ;  /* 0x0000000000127919 */ /* 0x000e220000002600 */
[----:B------:R-:W1:Y:S01]  /*0020*/  LDCU UR10, c[0x0][0x3a0] ;  /* 0x00007400ff0a77ac */ /* 0x000e620008000800 */
[----:B------:R-:W-:Y:S01]  /*0030*/  HFMA2 R21, -RZ, RZ, 0, 0 ;  /* 0x00000000ff157431 */ /* 0x000fe200000001ff */
[----:B------:R-:W0:Y:S01]  /*0040*/  S2R R17, SR_TID.Y ;  /* 0x0000000000117919 */ /* 0x000e220000002200 */
[----:B------:R-:W2:Y:S01]  /*0050*/  LDCU.64 UR8, c[0x0][0x358] ;  /* 0x00006b00ff0877ac */ /* 0x000ea20008000a00 */
[----:B------:R-:W3:Y:S01]  /*0060*/  S2R R2, SR_CTAID.X ;  /* 0x0000000000027919 */ /* 0x000ee20000002500 */
[----:B------:R-:W3:Y:S01]  /*0070*/  S2R R16, SR_TID.X ;  /* 0x0000000000107919 */ /* 0x000ee20000002100 */
[----:B-1----:R-:W-:Y:S01]  /*0080*/  UISETP.GE.AND UP0, UPT, UR10, 0x1, UPT ;  /* 0x000000010a00788c */ /* 0x002fe2000bf06270 */
[----:B0-----:R-:W-:Y:S02]  /*0090*/  LEA R18, R18, R17, 0x5 ;  /* 0x0000001112127211 */ /* 0x001fe400078e28ff */
[----:B---3--:R-:W-:-:S06]  /*00a0*/  LEA R19, R2, R16, 0x5 ;  /* 0x0000001002137211 */ /* 0x008fcc00078e28ff */
[----:B--2---:R-:W-:Y:S05]  /*00b0*/  BRA.U !UP0, `(.L_x_0) ;  /* 0x0000000508cc7547 */ /* 0x004fea000b800000 */
[----:B------:R-:W0:Y:S01]  /*00c0*/  S2UR UR7, SR_CgaCtaId ;  /* 0x00000000000779c3 */ /* 0x000e220000008800 */
[----:B------:R-:W1:Y:S01]  /*00d0*/  LDCU UR11, c[0x0][0x39c] ;  /* 0x00007380ff0b77ac */ /* 0x000e620008000800 */
[----:B------:R-:W-:Y:S01]  /*00e0*/  MOV R21, RZ ;  /* 0x000000ff00157202 */ /* 0x000fe20000000f00 */
[----:B------:R-:W-:Y:S01]  /*00f0*/  IMAD R6, R18, UR10, R16 ;  /* 0x0000000a12067c24 */ /* 0x000fe2000f8e0210 */
[----:B------:R-:W-:Y:S01]  /*0100*/  UMOV UR5, 0x400 ;  /* 0x0000040000057882 */ /* 0x000fe20000000000 */
[----:B------:R-:W-:-:S03]  /*0110*/  UIADD3 UR4, UPT, UPT, UR10, 0x1f, URZ ;  /* 0x0000001f0a047890 */ /* 0x000fc6000fffe0ff */
[----:B------:R-:W2:Y:S01]  /*0120*/  LDC R0, c[0x0][0x39c] ;  /* 0x0000e700ff007b82 */ /* 0x000ea20000000800 */
[----:B------:R-:W-:Y:S02]  /*0130*/  UIADD3 UR6, UPT, UPT, UR5, 0x1000, URZ ;  /* 0x0000100005067890 */ /* 0x000fe4000fffe0ff */
[----:B------:R-:W-:Y:S01]  /*0140*/  USHF.R.U32.HI UR4, URZ, 0x5, UR4 ;  /* 0x00000005ff047899 */ /* 0x000fe20008011604 */
[----:B------:R-:W3:Y:S01]  /*0150*/  LDCU UR13, c[0x0][0x3a0] ;  /* 0x00007400ff0d77ac */ /* 0x000ee20008000800 */
[----:B------:R-:W4:Y:S01]  /*0160*/  LDCU UR12, c[0x0][0x398] ;  /* 0x00007300ff0c77ac */ /* 0x000f220008000800 */
[----:B-1----:R-:W-:Y:S01]  /*0170*/  IMAD R7, R17, UR11, R16 ;  /* 0x0000000b11077c24 */ /* 0x002fe2000f8e0210 */
[----:B------:R-:W-:Y:S02]  /*0180*/  UIADD3 UR4, UPT, UPT, -UR4, URZ, URZ ;  /* 0x000000ff04047290 */ /* 0x000fe4000fffe1ff */
[----:B0-----:R-:W-:Y:S02]  /*0190*/  ULEA UR5, UR7, UR5, 0x18 ;  /* 0x0000000507057291 */ /* 0x001fe4000f8ec0ff */
[----:B------:R-:W-:Y:S01]  /*01a0*/  LEA R7, R2, R7, 0x5 ;  /* 0x0000000702077211 */ /* 0x000fe200078e28ff */
[----:B------:R-:W-:-:S03]  /*01b0*/  ULEA UR6, UR7, UR6, 0x18 ;  /* 0x0000000607067291 */ /* 0x000fc6000f8ec0ff */
[----:B------:R-:W-:-:S03]  /*01c0*/  LEA R5, R17, UR5, 0x7 ;  /* 0x0000000511057c11 */ /* 0x000fc6000f8e38ff */
[C---:B------:R-:W-:Y:S02]  /*01d0*/  LEA R3, R16.reuse, UR6, 0x2 ;  /* 0x0000000610037c11 */ /* 0x040fe4000f8e10ff */
[----:B------:R-:W-:Y:S02]  /*01e0*/  LEA R4, R16, R5, 0x2 ;  /* 0x0000000510047211 */ /* 0x000fe400078e10ff */
[----:B---34-:R-:W-:-:S07]  /*01f0*/  LEA R2, R17, R3, 0x7 ;  /* 0x0000000311027211 */ /* 0x018fce00078e38ff */
.L_x_1:
[----:B------:R-:W-:Y:S01]  /*0200*/  ISETP.GE.U32.AND P1, PT, R16, UR13, PT ;  /* 0x0000000d10007c0c */ /* 0x000fe2000bf26070 */
[----:B------:R-:W-:Y:S01]  /*0210*/  HFMA2 R24, -RZ, RZ, 0, 0 ;  /* 0x00000000ff187431 */ /* 0x000fe200000001ff */
[----:B------:R-:W-:Y:S02]  /*0220*/  ISETP.GE.U32.AND P0, PT, R17, UR13, PT ;  /* 0x0000000d11007c0c */ /* 0x000fe4000bf06070 */
[----:B------:R-:W-:Y:S02]  /*0230*/  ISETP.GE.OR P1, PT, R18, UR12, P1 ;  /* 0x0000000c12007c0c */ /* 0x000fe40008f26670 */
[----:B--2---:R-:W-:Y:S02]  /*0240*/  ISETP.GE.OR P0, PT, R19, R0, P0 ;  /* 0x000000001300720c */ /* 0x004fe40000706670 */
[----:B------:R-:W-:-:S09]  /*0250*/  MOV R29, RZ ;  /* 0x000000ff001d7202 */ /* 0x000fd20000000f00 */
[----:B------:R-:W0:Y:S08]  /*0260*/  @!P1 LDC.64 R10, c[0x0][0x380] ;  /* 0x0000e000ff0a9b82 */ /* 0x000e300000000a00 */
[----:B------:R-:W1:Y:S01]  /*0270*/  @!P0 LDC.64 R8, c[0x0][0x388] ;  /* 0x0000e200ff088b82 */ /* 0x000e620000000a00 */
[----:B0-----:R-:W-:-:S05]  /*0280*/  @!P1 IMAD.WIDE.U32 R10, R6, 0x4, R10 ;  /* 0x00000004060a9825 */ /* 0x001fca00078e000a */
[----:B------:R-:W2:Y:S01]  /*0290*/  @!P1 LDG.E R29, desc[UR8][R10.64] ;  /* 0x000000080a1d9981 */ /* 0x000ea2000c1e1900 */
[----:B-1----:R-:W-:-:S05]  /*02a0*/  @!P0 IMAD.WIDE.U32 R22, R7, 0x4, R8 ;  /* 0x0000000407168825 */ /* 0x002fca00078e0008 */
[----:B------:R-:W3:Y:S01]  /*02b0*/  @!P0 LDG.E R24, desc[UR8][R22.64] ;  /* 0x0000000816188981 */ /* 0x000ee2000c1e1900 */
[----:B------:R-:W-:-:S04]  /*02c0*/  UIADD3 UR4, UPT, UPT, UR4, 0x1, URZ ;  /* 0x0000000104047890 */ /* 0x000fc8000fffe0ff */
[----:B------:R-:W-:Y:S01]  /*02d0*/  UISETP.NE.AND UP0, UPT, UR4, URZ, UPT ;  /* 0x000000ff0400728c */ /* 0x000fe2000bf05270 */
[----:B------:R-:W-:Y:S01]  /*02e0*/  IADD3 R17, PT, PT, R17, 0x20, RZ ;  /* 0x0000002011117810 */ /* 0x000fe20007ffe0ff */
[----:B--2---:R-:W-:Y:S04]  /*02f0*/  STS [R4], R29 ;  /* 0x0000001d04007388 */ /* 0x004fe80000000800 */
[----:B---3--:R-:W-:Y:S01]  /*0300*/  STS [R2], R24 ;  /* 0x0000001802007388 */ /* 0x008fe20000000800 */
[----:B------:R-:W-:Y:S06]  /*0310*/  BAR.SYNC.DEFER_BLOCKING 0x0 ;  /* 0x0000000000007b1d */ /* 0x000fec0000010000 */
[----:B------:R-:W-:Y:S04]  /*0320*/  LDS R28, [R3] ;  /* 0x00000000031c7984 */ /* 0x000fe80000000800 */
[----:B------:R-:W0:Y:S04]  /*0330*/  LDS.128 R12, [R5] ;  /* 0x00000000050c7984 */ /* 0x000e280000000c00 */
[----:B------:R-:W1:Y:S04]  /*0340*/  LDS R23, [R3+0x80] ;  /* 0x0000800003177984 */ /* 0x000e680000000800 */
[----:B------:R-:W2:Y:S04]  /*0350*/  LDS R27, [R3+0x100] ;  /* 0x00010000031b7984 */ /* 0x000ea80000000800 */
[----:B------:R-:W3:Y:S04]  /*0360*/  LDS R26, [R3+0x180] ;  /* 0x00018000031a7984 */ /* 0x000ee80000000800 */
[----:B------:R-:W-:Y:S04]  /*0370*/  LDS R25, [R3+0x200] ;  /* 0x0002000003197984 */ /* 0x000fe80000000800 */
[----:B------:R-:W4:Y:S04]  /*0380*/  LDS.128 R8, [R5+0x10] ;  /* 0x0000100005087984 */ /* 0x000f280000000c00 */
[----:B------:R-:W5:Y:S04]  /*0390*/  LDS R20, [R3+0x280] ;  /* 0x0002800003147984 */ /* 0x000f680000000800 */
[----:B------:R-:W-:Y:S04]  /*03a0*/  LDS R24, [R3+0x380] ;  /* 0x0003800003187984 */ /* 0x000fe80000000800 */
[----:B------:R-:W-:Y:S01]  /*03b0*/  LDS R22, [R3+0x480] ;  /* 0x0004800003167984 */ /* 0x000fe20000000800 */
[----:B0-----:R-:W-:-:S03]  /*03c0*/  FFMA R12, R12, R28, R21 ;  /* 0x0000001c0c0c7223 */ /* 0x001fc60000000015 */
[----:B------:R-:W0:Y:S01]  /*03d0*/  LDS R21, [R3+0x300] ;  /* 0x0003000003157984 */ /* 0x000e220000000800 */
[----:B-1----:R-:W-:-:S03]  /*03e0*/  FFMA R12, R23, R13, R12 ;  /* 0x0000000d170c7223 */ /* 0x002fc6000000000c */
[----:B------:R-:W-:Y:S01]  /*03f0*/  LDS R23, [R3+0x400] ;  /* 0x0004000003177984 */ /* 0x000fe20000000800 */
[----:B--2---:R-:W-:-:S04]  /*0400*/  FFMA R27, R27, R14, R12 ;  /* 0x0000000e1b1b7223 */ /* 0x004fc8000000000c */
[----:B---3--:R-:W-:Y:S02]  /*0410*/  FFMA R27, R26, R15, R27 ;  /* 0x0000000f1a1b7223 */ /* 0x008fe4000000001b */
[----:B------:R-:W1:Y:S04]  /*0420*/  LDS.128 R12, [R5+0x20] ;  /* 0x00002000050c7984 */ /* 0x000e680000000c00 */
[----:B------:R-:W-:Y:S01]  /*0430*/  LDS R26, [R3+0x580] ;  /* 0x00058000031a7984 */ /* 0x000fe20000000800 */
[----:B----4-:R-:W-:-:S03]  /*0440*/  FFMA R27, R8, R25, R27 ;  /* 0x00000019081b7223 */ /* 0x010fc6000000001b */
[----:B------:R-:W2:Y:S01]  /*0450*/  LDS R25, [R3+0x500] ;  /* 0x0005000003197984 */ /* 0x000ea20000000800 */
[----:B-----5:R-:W-:-:S04]  /*0460*/  FFMA R20, R20, R9, R27 ;  /* 0x0000000914147223 */ /* 0x020fc8000000001b */
[----:B0-----:R-:W-:Y:S02]  /*0470*/  FFMA R21, R21, R10, R20 ;  /* 0x0000000a15157223 */ /* 0x001fe40000000014 */
[----:B------:R-:W-:Y:S02]  /*0480*/  LDS R20, [R3+0x680] ;  /* 0x0006800003147984 */ /* 0x000fe40000000800 */
[----:B------:R-:W-:Y:S02]  /*0490*/  FFMA R27, R24, R11, R21 ;  /* 0x0000000b181b7223 */ /* 0x000fe40000000015 */
[----:B------:R-:W-:Y:S04]  /*04a0*/  LDS R21, [R3+0x600] ;  /* 0x0006000003157984 */ /* 0x000fe80000000800 */
[----:B------:R-:W0:Y:S01]  /*04b0*/  LDS.128 R8, [R5+0x30] ;  /* 0x0000300005087984 */ /* 0x000e220000000c00 */
[----:B-1----:R-:W-:-:S03]  /*04c0*/  FFMA R27, R12, R23, R27 ;  /* 0x000000170c1b7223 */ /* 0x002fc6000000001b */
[----:B------:R-:W1:Y:S01]  /*04d0*/  LDS R23, [R3+0x700] ;  /* 0x0007000003177984 */ /* 0x000e620000000800 */
[----:B------:R-:W-:-:S03]  /*04e0*/  FFMA R22, R22, R13, R27 ;  /* 0x0000000d16167223 */ /* 0x000fc6000000001b */
[----:B------:R-:W3:Y:S01]  /*04f0*/  LDS R24, [R3+0x780] ;  /* 0x0007800003187984 */ /* 0x000ee20000000800 */
[----:B--2---:R-:W-:-:S03]  /*0500*/  FFMA R25, R25, R14, R22 ;  /* 0x0000000e19197223 */ /* 0x004fc60000000016 */
[----:B------:R-:W-:Y:S01]  /*0510*/  LDS R22, [R3+0x880] ;  /* 0x0008800003167984 */ /* 0x000fe20000000800 */
[----:B------:R-:W-:-:S03]  /*0520*/  FFMA R27, R26, R15, R25 ;  /* 0x0000000f1a1b7223 */ /* 0x000fc60000000019 */
[----:B------:R-:W-:Y:S04]  /*0530*/  LDS R25, [R3+0x800] ;  /* 0x0008000003197984 */ /* 0x000fe80000000800 */
[----:B------:R-:W2:Y:S04]  /*0540*/  LDS.128 R12, [R5+0x40] ;  /* 0x00004000050c7984 */ /* 0x000ea80000000c00 */
[----:B------:R-:W-:Y:S01]  /*0550*/  LDS R26, [R3+0x980] ;  /* 0x00098000031a7984 */ /* 0x000fe20000000800 */
[----:B0-----:R-:W-:-:S03]  /*0560*/  FFMA R27, R8, R21, R27 ;  /* 0x00000015081b7223 */ /* 0x001fc6000000001b */
[----:B------:R-:W0:Y:S01]  /*0570*/  LDS R21, [R3+0x900] ;  /* 0x0009000003157984 */ /* 0x000e220000000800 */
[----:B------:R-:W-:-:S04]  /*0580*/  FFMA R20, R20, R9, R27 ;  /* 0x0000000914147223 */ /* 0x000fc8000000001b */
[----:B-1----:R-:W-:Y:S02]  /*0590*/  FFMA R23, R23, R10, R20 ;  /* 0x0000000a17177223 */ /* 0x002fe40000000014 */
[----:B------:R-:W-:Y:S02]  /*05a0*/  LDS R20, [R3+0xa80] ;  /* 0x000a800003147984 */ /* 0x000fe40000000800 */
[----:B---3--:R-:W-:Y:S02]  /*05b0*/  FFMA R27, R24, R11, R23 ;  /* 0x0000000b181b7223 */ /* 0x008fe40000000017 */
[----:B------:R-:W-:Y:S04]  /*05c0*/  LDS R23, [R3+0xa00] ;  /* 0x000a000003177984 */ /* 0x000fe80000000800 */
[----:B------:R-:W1:Y:S01]  /*05d0*/  LDS.128 R8, [R5+0x50] ;  /* 0x0000500005087984 */ /* 0x000e620000000c00 */
[----:B--2---:R-:W-:-:S03]  /*05e0*/  FFMA R27, R12, R25, R27 ;  /* 0x000000190c1b7223 */ /* 0x004fc6000000001b */
[----:B------:R-:W2:Y:S01]  /*05f0*/  LDS R25, [R3+0xb00] ;  /* 0x000b000003197984 */ /* 0x000ea20000000800 */
[----:B------:R-:W-:-:S03]  /*0600*/  FFMA R12, R22, R13, R27 ;  /* 0x0000000d160c7223 */ /* 0x000fc6000000001b */
[----:B------:R-:W3:Y:S04]  /*0610*/  LDS R22, [R3+0xb80] ;  /* 0x000b800003167984 */ /* 0x000ee80000000800 */
[----:B------:R-:W-:Y:S01]  /*0620*/  LDS R24, [R3+0xc80] ;  /* 0x000c800003187984 */ /* 0x000fe20000000800 */
[----:B0-----:R-:W-:-:S04]  /*0630*/  FFMA R21, R21, R14, R12 ;  /* 0x0000000e15157223 */ /* 0x001fc8000000000c */
[----:B------:R-:W-:Y:S02]  /*0640*/  FFMA R27, R26, R15, R21 ;  /* 0x0000000f1a1b7223 */ /* 0x000fe40000000015 */
[----:B------:R-:W-:Y:S04]  /*0650*/  LDS R21, [R3+0xc00] ;  /* 0x000c000003157984 */ /* 0x000fe80000000800 */
[----:B------:R-:W0:Y:S01]  /*0660*/  LDS.128 R12, [R5+0x60] ;  /* 0x00006000050c7984 */ /* 0x000e220000000c00 */
[----:B-1----:R-:W-:-:S04]  /*0670*/  FFMA R23, R8, R23, R27 ;  /* 0x0000001708177223 */ /* 0x002fc8000000001b */
[----:B------:R-:W-:Y:S02]  /*0680*/  FFMA R20, R20, R9, R23 ;  /* 0x0000000914147223 */ /* 0x000fe40000000017 */
[----:B------:R-:W1:Y:S02]  /*0690*/  LDS R23, [R3+0xd00] ;  /* 0x000d000003177984 */ /* 0x000e640000000800 */
[----:B--2---:R-:W-:Y:S02]  /*06a0*/  FFMA R25, R25, R10, R20 ;  /* 0x0000000a19197223 */ /* 0x004fe40000000014 */
[----:B------:R-:W2:Y:S02]  /*06b0*/  LDS R20, [R3+0xd80] ;  /* 0x000d800003147984 */ /* 0x000ea40000000800 */
[----:B---3--:R-:W-:Y:S02]  /*06c0*/  FFMA R27, R22, R11, R25 ;  /* 0x0000000b161b7223 */ /* 0x008fe40000000019 */
[----:B------:R-:W-:Y:S04]  /*06d0*/  LDS R25, [R3+0xe00] ;  /* 0x000e000003197984 */ /* 0x000fe80000000800 */
[----:B------:R-:W3:Y:S04]  /*06e0*/  LDS.128 R8, [R5+0x70] ;  /* 0x0000700005087984 */ /* 0x000ee80000000c00 */
[----:B------:R-:W4:Y:S01]  /*06f0*/  LDS R22, [R3+0xe80] ;  /* 0x000e800003167984 */ /* 0x000f220000000800 */
[----:B0-----:R-:W-:-:S03]  /*0700*/  FFMA R27, R12, R21, R27 ;  /* 0x000000150c1b7223 */ /* 0x001fc6000000001b */
[----:B------:R-:W0:Y:S04]  /*0710*/  LDS R21, [R3+0xf00] ;  /* 0x000f000003157984 */ /* 0x000e280000000800 */
[----:B------:R-:W5:Y:S01]  /*0720*/  LDS R12, [R3+0xf80] ;  /* 0x000f8000030c7984 */ /* 0x000f620000000800 */
[----:B------:R-:W-:-:S04]  /*0730*/  FFMA R24, R24, R13, R27 ;  /* 0x0000000d18187223 */ /* 0x000fc8000000001b */
[----:B-1----:R-:W-:-:S04]  /*0740*/  FFMA R23, R23, R14, R24 ;  /* 0x0000000e17177223 */ /* 0x002fc80000000018 */
[----:B--2---:R-:W-:-:S04]  /*0750*/  FFMA R15, R20, R15, R23 ;  /* 0x0000000f140f7223 */ /* 0x004fc80000000017 */
[----:B---3--:R-:W-:-:S04]  /*0760*/  FFMA R15, R8, R25, R15 ;  /* 0x00000019080f7223 */ /* 0x008fc8000000000f */
[----:B----4-:R-:W-:Y:S01]  /*0770*/  FFMA R22, R22, R9, R15 ;  /* 0x0000000916167223 */ /* 0x010fe2000000000f */
[----:B------:R-:W-:Y:S02]  /*0780*/  IADD3 R16, PT, PT, R16, 0x20, RZ ;  /* 0x0000002010107810 */ /* 0x000fe40007ffe0ff */
[----:B------:R-:W-:Y:S02]  /*0790*/  IADD3 R6, PT, PT, R6, 0x20, RZ ;  /* 0x0000002006067810 */ /* 0x000fe40007ffe0ff */
[----:B------:R-:W-:Y:S01]  /*07a0*/  LEA R7, R0, R7, 0x5 ;  /* 0x0000000700077211 */ /* 0x000fe200078e28ff */
[----:B0-----:R-:W-:-:S04]  /*07b0*/  FFMA R21, R21, R10, R22 ;  /* 0x0000000a15157223 */ /* 0x001fc80000000016 */
[----:B-----5:R-:W-:Y:S01]  /*07c0*/  FFMA R21, R12, R11, R21 ;  /* 0x0000000b0c157223 */ /* 0x020fe20000000015 */
[----:B------:R-:W-:Y:S06]  /*07d0*/  BAR.SYNC.DEFER_BLOCKING 0x0 ;  /* 0x0000000000007b1d */ /* 0x000fec0000010000 */
[----:B------:R-:W-:Y:S05]  /*07e0*/  BRA.U UP0, `(.L_x_1) ;  /* 0xfffffff900847547 */ /* 0x000fea000b83ffff */
.L_x_0:
[----:B------:R-:W0:Y:S02]  /*07f0*/  LDCU.64 UR4, c[0x0][0x398] ;  /* 0x00007300ff0477ac */ /* 0x000e240008000a00 */
[----:B0-----:R-:W-:-:S04]  /*0800*/  ISETP.GE.AND P0, PT, R19, UR5, PT ;  /* 0x0000000513007c0c */ /* 0x001fc8000bf06270 */
[----:B------:R-:W-:-:S13]  /*0810*/  ISETP.GE.OR P0, PT, R18, UR4, P0 ;  /* 0x0000000412007c0c */ /* 0x000fda0008706670 */
[----:B------:R-:W-:Y:S05]  /*0820*/  @P0 EXIT ;  /* 0x000000000000094d */ /* 0x000fea0003800000 */
[----:B------:R-:W0:Y:S01]  /*0830*/  LDC.64 R2, c[0x0][0x390] ;  /* 0x0000e400ff027b82 */ /* 0x000e220000000a00 */
[----:B------:R-:W-:-:S04]  /*0840*/  IMAD R19, R18, UR5, R19 ;  /* 0x0000000512137c24 */ /* 0x000fc8000f8e0213 */
[----:B0-----:R-:W-:-:S05]  /*0850*/  IMAD.WIDE R2, R19, 0x4, R2 ;  /* 0x0000000413027825 */ /* 0x001fca00078e0202 */
[----:B------:R-:W-:Y:S01]  /*0860*/  STG.E desc[UR8][R2.64], R21 ;  /* 0x0000001502007986 */ /* 0x000fe2000c101908 */
[----:B------:R-:W-:Y:S05]  /*0870*/  EXIT ;  /* 0x000000000000794d */ /* 0x000fea0003800000 */
.L_x_2:
[----:B------:R-:W-:-:S00]  /*0880*/  BRA `(.L_x_2) ;  /* 0xfffffffc00fc7947 */ /* 0x000fc0000383ffff */
[----:B------:R-:W-:-:S00]  /*0890*/  NOP ;  /* 0x0000000000007918 */ /* 0x000fc00000000000 */
        /* <DEDUP_REMOVED lines=14> */
.L_x_14:


//--------------------- .text._Z23matrixMultiplyCoalescedPfS_S_iii --------------------------
	.section	.text._Z23matrixMultiplyCoalescedPfS_S_iii,"ax",@progbits
	.align	128
        .global         _Z23matrixMultiplyCoalescedPfS_S_iii
        .type           _Z23matrixMultiplyCoalescedPfS_S_iii,@function
        .size           _Z23matrixMultiplyCoalescedPfS_S_iii,(.L_x_15 - _Z23matrixMultiplyCoalescedPfS_S_iii)
        .other          _Z23matrixMultiplyCoalescedPfS_S_iii,@"STO_CUDA_ENTRY STV_DEFAULT"
_Z23matrixMultiplyCoalescedPfS_S_iii:
.text._Z23matrixMultiplyCoalescedPfS_S_iii:
        /* <DEDUP_REMOVED lines=32> */
.L_x_4:
        /* <DEDUP_REMOVED lines=95> */
.L_x_3:
        /* <DEDUP_REMOVED lines=9> */
.L_x_5:
        /* <DEDUP_REMOVED lines=16> */
.L_x_15:


//--------------------- .text._Z19matrixMultiplyTiledPfS_S_iii --------------------------
	.section	.text._Z19matrixMultiplyTiledPfS_S_iii,"ax",@progbits
	.align	128
        .global         _Z19matrixMultiplyTiledPfS_S_iii
        .type           _Z19matrixMultiplyTiledPfS_S_iii,@function
        .size           _Z19matrixMultiplyTiledPfS_S_iii,(.L_x_16 - _Z19matrixMultiplyTiledPfS_S_iii)
        .other          _Z19matrixMultiplyTiledPfS_S_iii,@"STO_CUDA_ENTRY STV_DEFAULT"
_Z19matrixMultiplyTiledPfS_S_iii:
.text._Z19matrixMultiplyTiledPfS_S_iii:
        /* <DEDUP_REMOVED lines=32> */
.L_x_7:
        /* <DEDUP_REMOVED lines=95> */
.L_x_6:
        /* <DEDUP_REMOVED lines=9> */
.L_x_8:
        /* <DEDUP_REMOVED lines=16> */
.L_x_16:


//--------------------- .text._Z19matrixMultiplyNaivePfS_S_iii --------------------------
	.section	.text._Z19matrixMultiplyNaivePfS_S_iii,"ax",@progbits
	.align	128
        .global         _Z19matrixMultiplyNaivePfS_S_iii
        .type           _Z19matrixMultiplyNaivePfS_S_iii,@function
        .size           _Z19matrixMultiplyNaivePfS_S_iii,(.L_x_17 - _Z19matrixMultiplyNaivePfS_S_iii)
        .other          _Z19matrixMultiplyNaivePfS_S_iii,@"STO_CUDA_ENTRY STV_DEFAULT"
_Z19matrixMultiplyNaivePfS_S_iii:
.text._Z19matrixMultiplyNaivePfS_S_iii:
[----:B------:R-:W-:Y:S01]  /*0000*/  LDC R1, c[0x0][0x37c] ;  /* 0x0000df00ff017b82 */ /* 0x000fe20000000800 */
[----:B------:R-:W0:Y:S07]  /*0010*/  S2R R5, SR_TID.X ;  /* 0x0000000000057919 */ /* 0x000e2e0000002100 */
[----:B------:R-:W1:Y:S01]  /*0020*/  LDC R19, c[0x0][0x364] ;  /* 0x0000d900ff137b82 */ /* 0x000e620000000800 */
[----:B------:R-:W1:Y:S07]  /*0030*/  S2R R4, SR_TID.Y ;  /* 0x0000000000047919 */ /* 0x000e6e0000002200 */
[----:B------:R-:W0:Y:S08]  /*0040*/  S2UR UR5, SR_CTAID.X ;  /* 0x00000000000579c3 */ /* 0x000e300000002500 */
[----:B------:R-:W0:Y:S08]  /*0050*/  LDC R0, c[0x0][0x360] ;  /* 0x0000d800ff007b82 */ /* 0x000e300000000800 */
[----:B------:R-:W1:Y:S08]  /*0060*/  S2UR UR4, SR_CTAID.Y ;  /* 0x00000000000479c3 */ /* 0x000e700000002600 */
[----:B------:R-:W2:Y:S01]  /*0070*/  LDC.64 R2, c[0x0][0x398] ;  /* 0x0000e600ff027b82 */ /* 0x000ea20000000a00 */
[----:B0-----:R-:W-:-:S02]  /*0080*/  IMAD R0, R0, UR5, R5 ;  /* 0x0000000500007c24 */ /* 0x001fc4000f8e0205 */
[----:B-1----:R-:W-:-:S03]  /*0090*/  IMAD R19, R19, UR4, R4 ;  /* 0x0000000413137c24 */ /* 0x002fc6000f8e0204 */
[----:B--2---:R-:W-:-:S04]  /*00a0*/  ISETP.GE.AND P0, PT, R0, R3, PT ;  /* 0x000000030000720c */ /* 0x004fc80003f06270 */
[----:B------:R-:W-:-:S13]  /*00b0*/  ISETP.GE.OR P0, PT, R19, R2, P0 ;  /* 0x000000021300720c */ /* 0x000fda0000706670 */
[----:B------:R-:W-:Y:S05]  /*00c0*/  @P0 EXIT ;  /* 0x000000000000094d */ /* 0x000fea0003800000 */
[----:B------:R-:W0:Y:S01]  /*00d0*/  LDC R2, c[0x0][0x3a0] ;  /* 0x0000e800ff027b82 */ /* 0x000e220000000800 */
[----:B------:R-:W1:Y:S01]  /*00e0*/  LDCU.64 UR4, c[0x0][0x358] ;  /* 0x00006b00ff0477ac */ /* 0x000e620008000a00 */
[----:B------:R-:W-:Y:S01]  /*00f0*/  HFMA2 R24, -RZ, RZ, 0, 0 ;  /* 0x00000000ff187431 */ /* 0x000fe200000001ff */
[----:B0-----:R-:W-:-:S13]  /*0100*/  ISETP.GE.AND P0, PT, R2, 0x1, PT ;  /* 0x000000010200780c */ /* 0x001fda0003f06270 */
[----:B-1----:R-:W-:Y:S05]  /*0110*/  @!P0 BRA `(.L_x_9) ;  /* 0x0000000400e08947 */ /* 0x002fea0003800000 */
[C---:B------:R-:W-:Y:S01]  /*0120*/  ISETP.GE.U32.AND P1, PT, R2.reuse, 0x8, PT ;  /* 0x000000080200780c */ /* 0x040fe20003f26070 */
[----:B------:R-:W-:Y:S01]  /*0130*/  IMAD R20, R19, R2, RZ ;  /* 0x0000000213147224 */ /* 0x000fe200078e02ff */
[----:B------:R-:W-:Y:S02]  /*0140*/  LOP3.LUT R27, R2, 0x7, RZ, 0xc0, !PT ;  /* 0x00000007021b7812 */ /* 0x000fe400078ec0ff */
[----:B------:R-:W-:Y:S02]  /*0150*/  MOV R24, RZ ;  /* 0x000000ff00187202 */ /* 0x000fe40000000f00 */
[----:B------:R-:W-:Y:S02]  /*0160*/  ISETP.NE.AND P0, PT, R27, RZ, PT ;  /* 0x000000ff1b00720c */ /* 0x000fe40003f05270 */
[----:B------:R-:W-:-:S05]  /*0170*/  MOV R21, RZ ;  /* 0x000000ff00157202 */ /* 0x000fca0000000f00 */
[----:B------:R-:W-:Y:S06]  /*0180*/  @!P1 BRA `(.L_x_10) ;  /* 0x0000000000c49947 */ /* 0x000fec0003800000 */
[----:B------:R-:W0:Y:S01]  /*0190*/  LDC.64 R4, c[0x0][0x380] ;  /* 0x0000e000ff047b82 */ /* 0x000e220000000a00 */
[----:B------:R-:W-:Y:S02]  /*01a0*/  LOP3.LUT R21, R2, 0x7ffffff8, RZ, 0xc0, !PT ;  /* 0x7ffffff802157812 */ /* 0x000fe400078ec0ff */
[----:B------:R-:W-:Y:S02]  /*01b0*/  MOV R24, RZ ;  /* 0x000000ff00187202 */ /* 0x000fe40000000f00 */
[----:B------:R-:W-:Y:S02]  /*01c0*/  MOV R18, R0 ;  /* 0x0000000000127202 */ /* 0x000fe40000000f00 */
[----:B------:R-:W-:Y:S01]  /*01d0*/  IADD3 R22, PT, PT, -R21, RZ, RZ ;  /* 0x000000ff15167210 */ /* 0x000fe20007ffe1ff */
[----:B0-----:R-:W-:-:S03]  /*01e0*/  IMAD.WIDE.U32 R4, R20, 0x4, R4 ;  /* 0x0000000414047825 */ /* 0x001fc600078e0004 */
[----:B------:R-:W-:-:S04]  /*01f0*/  IADD3 R6, P1, PT, R4, 0x10, RZ ;  /* 0x0000001004067810 */ /* 0x000fc80007f3e0ff */
[----:B------:R-:W-:-:S09]  /*0200*/  IADD3.X R7, PT, PT, RZ, R5, RZ, P1, !PT ;  /* 0x00000005ff077210 */ /* 0x000fd20000ffe4ff */
.L_x_11:
[----:B------:R-:W0:Y:S01]  /*0210*/  LDC.64 R16, c[0x0][0x388] ;  /* 0x0000e200ff107b82 */ /* 0x000e220000000a00 */
[----:B------:R-:W-:Y:S02]  /*0220*/  MOV R4, R6 ;  /* 0x0000000600047202 */ /* 0x000fe40000000f00 */
[----:B------:R-:W-:-:S05]  /*0230*/  MOV R5, R7 ;  /* 0x0000000700057202 */ /* 0x000fca0000000f00 */
[----:B------:R-:W2:Y:S04]  /*0240*/  LDG.E R25, desc[UR4][R4.64+-0x10] ;  /* 0xfffff00404197981 */ /* 0x000ea8000c1e1900 */
[----:B------:R-:W3:Y:S04]  /*0250*/  LDG.E R23, desc[UR4][R4.64+-0xc] ;  /* 0xfffff40404177981 */ /* 0x000ee8000c1e1900 */
[----:B------:R-:W4:Y:S04]  /*0260*/  LDG.E R29, desc[UR4][R4.64+-0x8] ;  /* 0xfffff804041d7981 */ /* 0x000f28000c1e1900 */
[----:B------:R-:W5:Y:S01]  /*0270*/  LDG.E R28, desc[UR4][R4.64+-0x4] ;  /* 0xfffffc04041c7981 */ /* 0x000f62000c1e1900 */
[----:B0-----:R-:W-:-:S05]  /*0280*/  IMAD.WIDE R16, R18, 0x4, R16 ;  /* 0x0000000412107825 */ /* 0x001fca00078e0210 */
[----:B------:R0:W2:Y:S01]  /*0290*/  LDG.E R26, desc[UR4][R16.64] ;  /* 0x00000004101a7981 */ /* 0x0000a2000c1e1900 */
[----:B------:R-:W-:-:S04]  /*02a0*/  IMAD.WIDE R14, R3, 0x4, R16 ;  /* 0x00000004030e7825 */ /* 0x000fc800078e0210 */
[C---:B------:R-:W-:Y:S02]  /*02b0*/  IMAD.WIDE R6, R3.reuse, 0x4, R14 ;  /* 0x0000000403067825 */ /* 0x040fe400078e020e */
[----:B------:R-:W3:Y:S02]  /*02c0*/  LDG.E R14, desc[UR4][R14.64] ;  /* 0x000000040e0e7981 */ /* 0x000ee4000c1e1900 */
[C---:B------:R-:W-:Y:S02]  /*02d0*/  IMAD.WIDE R10, R3.reuse, 0x4, R6 ;  /* 0x00000004030a7825 */ /* 0x040fe400078e0206 */
[----:B------:R-:W4:Y:S02]  /*02e0*/  LDG.E R6, desc[UR4][R6.64] ;  /* 0x0000000406067981 */ /* 0x000f24000c1e1900 */
[C---:B------:R-:W-:Y:S02]  /*02f0*/  IMAD.WIDE R8, R3.reuse, 0x4, R10 ;  /* 0x0000000403087825 */ /* 0x040fe400078e020a */
[----:B------:R-:W5:Y:S02]  /*0300*/  LDG.E R10, desc[UR4][R10.64] ;  /* 0x000000040a0a7981 */ /* 0x000f64000c1e1900 */
[----:B------:R-:W-:-:S02]  /*0310*/  IMAD.WIDE R12, R3, 0x4, R8 ;  /* 0x00000004030c7825 */ /* 0x000fc400078e0208 */
[----:B------:R-:W5:Y:S04]  /*0320*/  LDG.E R7, desc[UR4][R4.64] ;  /* 0x0000000404077981 */ /* 0x000f68000c1e1900 */
[----:B------:R-:W5:Y:S01]  /*0330*/  LDG.E R8, desc[UR4][R8.64] ;  /* 0x0000000408087981 */ /* 0x000f62000c1e1900 */
[----:B0-----:R-:W-:-:S03]  /*0340*/  IMAD.WIDE R16, R3, 0x4, R12 ;  /* 0x0000000403107825 */ /* 0x001fc600078e020c */
[----:B------:R-:W5:Y:S04]  /*0350*/  LDG.E R12, desc[UR4][R12.64] ;  /* 0x000000040c0c7981 */ /* 0x000f68000c1e1900 */
[----:B------:R-:W5:Y:S04]  /*0360*/  LDG.E R15, desc[UR4][R16.64] ;  /* 0x00000004100f7981 */ /* 0x000f68000c1e1900 */
[----:B------:R-:W5:Y:S04]  /*0370*/  LDG.E R9, desc[UR4][R4.64+0x4] ;  /* 0x0000040404097981 */ /* 0x000f68000c1e1900 */
[----:B------:R-:W5:Y:S01]  /*0380*/  LDG.E R11, desc[UR4][R4.64+0xc] ;  /* 0x00000c04040b7981 */ /* 0x000f62000c1e1900 */
[----:B--2---:R-:W-:Y:S01]  /*0390*/  FFMA R26, R25, R26, R24 ;  /* 0x0000001a191a7223 */ /* 0x004fe20000000018 */
[----:B------:R-:W-:-:S02]  /*03a0*/  IMAD.WIDE R24, R3, 0x4, R16 ;  /* 0x0000000403187825 */ /* 0x000fc400078e0210 */
[----:B------:R-:W2:Y:S04]  /*03b0*/  LDG.E R16, desc[UR4][R4.64+0x8] ;  /* 0x0000080404107981 */ /* 0x000ea8000c1e1900 */
[----:B------:R-:W2:Y:S01]  /*03c0*/  LDG.E R24, desc[UR4][R24.64] ;  /* 0x0000000418187981 */ /* 0x000ea2000c1e1900 */
[----:B---3--:R-:W-:Y:S01]  /*03d0*/  FFMA R14, R23, R14, R26 ;  /* 0x0000000e170e7223 */ /* 0x008fe2000000001a */
[----:B------:R-:W-:-:S03]  /*03e0*/  IADD3 R22, PT, PT, R22, 0x8, RZ ;  /* 0x0000000816167810 */ /* 0x000fc60007ffe0ff */
[----:B----4-:R-:W-:Y:S01]  /*03f0*/  FFMA R29, R29, R6, R14 ;  /* 0x000000061d1d7223 */ /* 0x010fe2000000000e */
[----:B------:R-:W-:-:S03]  /*0400*/  ISETP.NE.AND P1, PT, R22, RZ, PT ;  /* 0x000000ff1600720c */ /* 0x000fc60003f25270 */
[----:B-----5:R-:W-:Y:S01]  /*0410*/  FFMA R10, R28, R10, R29 ;  /* 0x0000000a1c0a7223 */ /* 0x020fe2000000001d */
[----:B------:R-:W-:-:S03]  /*0420*/  IADD3 R6, P2, PT, R4, 0x20, RZ ;  /* 0x0000002004067810 */ /* 0x000fc60007f5e0ff */
[----:B------:R-:W-:Y:S01]  /*0430*/  FFMA R8, R7, R8, R10 ;  /* 0x0000000807087223 */ /* 0x000fe2000000000a */
[----:B------:R-:W-:Y:S02]  /*0440*/  IADD3.X R7, PT, PT, RZ, R5, RZ, P2, !PT ;  /* 0x00000005ff077210 */ /* 0x000fe400017fe4ff */
[----:B------:R-:W-:Y:S01]  /*0450*/  LEA R18, R3, R18, 0x3 ;  /* 0x0000001203127211 */ /* 0x000fe200078e18ff */
[----:B------:R-:W-:-:S04]  /*0460*/  FFMA R9, R9, R12, R8 ;  /* 0x0000000c09097223 */ /* 0x000fc80000000008 */
[----:B--2---:R-:W-:-:S04]  /*0470*/  FFMA R16, R16, R15, R9 ;  /* 0x0000000f10107223 */ /* 0x004fc80000000009 */
[----:B------:R-:W-:Y:S01]  /*0480*/  FFMA R24, R11, R24, R16 ;  /* 0x000000180b187223 */ /* 0x000fe20000000010 */
[----:B------:R-:W-:Y:S06]  /*0490*/  @P1 BRA `(.L_x_11) ;  /* 0xfffffffc005c1947 */ /* 0x000fec000383ffff */
.L_x_10:
[----:B------:R-:W-:Y:S05]  /*04a0*/  @!P0 BRA `(.L_x_9) ;  /* 0x0000000000fc8947 */ /* 0x000fea0003800000 */
[----:B------:R-:W-:Y:S02]  /*04b0*/  ISETP.GE.U32.AND P1, PT, R27, 0x4, PT ;  /* 0x000000041b00780c */ /* 0x000fe40003f26070 */
[----:B------:R-:W-:-:S04]  /*04c0*/  LOP3.LUT R16, R2, 0x3, RZ, 0xc0, !PT ;  /* 0x0000000302107812 */ /* 0x000fc800078ec0ff */
[----:B------:R-:W-:-:S07]  /*04d0*/  ISETP.NE.AND P0, PT, R16, RZ, PT ;  /* 0x000000ff1000720c */ /* 0x000fce0003f05270 */
[----:B------:R-:W-:Y:S06]  /*04e0*/  @!P1 BRA `(.L_x_12) ;  /* 0x00000000006c9947 */ /* 0x000fec0003800000 */
[----:B------:R-:W0:Y:S01]  /*04f0*/  LDC.64 R6, c[0x0][0x388] ;  /* 0x0000e200ff067b82 */ /* 0x000e220000000a00 */
[----:B------:R-:W1:Y:S01]  /*0500*/  LDCU.64 UR6, c[0x0][0x380] ;  /* 0x00007000ff0677ac */ /* 0x000e620008000a00 */
[----:B------:R-:W-:Y:S01]  /*0510*/  IMAD R9, R21, R3, R0 ;  /* 0x0000000315097224 */ /* 0x000fe200078e0200 */
[CC--:B------:R-:W-:Y:S02]  /*0520*/  IADD3 R5, PT, PT, R20.reuse, R21.reuse, RZ ;  /* 0x0000001514057210 */ /* 0x0c0fe40007ffe0ff */
[----:B------:R-:W-:-:S03]  /*0530*/  IADD3 R10, P1, PT, R20, R21, RZ ;  /* 0x00000015140a7210 */ /* 0x000fc60007f3e0ff */
[----:B------:R-:W2:Y:S01]  /*0540*/  LDC.64 R14, c[0x0][0x380] ;  /* 0x0000e000ff0e7b82 */ /* 0x000ea20000000a00 */
[----:B0-----:R-:W-:-:S04]  /*0550*/  IMAD.WIDE R6, R9, 0x4, R6 ;  /* 0x0000000409067825 */ /* 0x001fc800078e0206 */
[----:B------:R-:W-:Y:S02]  /*0560*/  IMAD.WIDE R8, R3, 0x4, R6 ;  /* 0x0000000403087825 */ /* 0x000fe400078e0206 */
[----:B------:R-:W3:Y:S02]  /*0570*/  LDG.E R6, desc[UR4][R6.64] ;  /* 0x0000000406067981 */ /* 0x000ee4000c1e1900 */
[----:B--2---:R-:W-:Y:S01]  /*0580*/  IMAD.WIDE.U32 R14, R5, 0x4, R14 ;  /* 0x00000004050e7825 */ /* 0x004fe200078e000e */
[----:B------:R-:W-:Y:S02]  /*0590*/  IADD3.X R5, PT, PT, RZ, RZ, RZ, P1, !PT ;  /* 0x000000ffff057210 */ /* 0x000fe40000ffe4ff */
[----:B-1----:R-:W-:-:S03]  /*05a0*/  LEA R4, P1, R10, UR6, 0x2 ;  /* 0x000000060a047c11 */ /* 0x002fc6000f8210ff */
[----:B------:R-:W3:Y:S01]  /*05b0*/  LDG.E R15, desc[UR4][R14.64] ;  /* 0x000000040e0f7981 */ /* 0x000ee2000c1e1900 */
[----:B------:R-:W-:Y:S01]  /*05c0*/  LEA.HI.X R5, R10, UR7, R5, 0x2, P1 ;  /* 0x000000070a057c11 */ /* 0x000fe200088f1405 */
[C---:B------:R-:W-:Y:S02]  /*05d0*/  IMAD.WIDE R10, R3.reuse, 0x4, R8 ;  /* 0x00000004030a7825 */ /* 0x040fe400078e0208 */
[----:B------:R-:W2:Y:S04]  /*05e0*/  LDG.E R8, desc[UR4][R8.64] ;  /* 0x0000000408087981 */ /* 0x000ea8000c1e1900 */
[----:B------:R-:W2:Y:S01]  /*05f0*/  LDG.E R17, desc[UR4][R4.64+0x4] ;  /* 0x0000040404117981 */ /* 0x000ea2000c1e1900 */
[----:B------:R-:W-:-:S03]  /*0600*/  IMAD.WIDE R12, R3, 0x4, R10 ;  /* 0x00000004030c7825 */ /* 0x000fc600078e020a */
[----:B------:R-:W4:Y:S04]  /*0610*/  LDG.E R22, desc[UR4][R10.64] ;  /* 0x000000040a167981 */ /* 0x000f28000c1e1900 */
[----:B------:R-:W4:Y:S04]  /*0620*/  LDG.E R18, desc[UR4][R4.64+0x8] ;  /* 0x0000080404127981 */ /* 0x000f28000c1e1900 */
[----:B------:R-:W5:Y:S04]  /*0630*/  LDG.E R26, desc[UR4][R4.64+0xc] ;  /* 0x00000c04041a7981 */ /* 0x000f68000c1e1900 */
[----:B------:R-:W5:Y:S01]  /*0640*/  LDG.E R12, desc[UR4][R12.64] ;  /* 0x000000040c0c7981 */ /* 0x000f62000c1e1900 */
[----:B------:R-:W-:Y:S01]  /*0650*/  IADD3 R21, PT, PT, R21, 0x4, RZ ;  /* 0x0000000415157810 */ /* 0x000fe20007ffe0ff */
[----:B---3--:R-:W-:-:S04]  /*0660*/  FFMA R24, R15, R6, R24 ;  /* 0x000000060f187223 */ /* 0x008fc80000000018 */
[----:B--2---:R-:W-:-:S04]  /*0670*/  FFMA R17, R17, R8, R24 ;  /* 0x0000000811117223 */ /* 0x004fc80000000018 */
[----:B----4-:R-:W-:-:S04]  /*0680*/  FFMA R17, R18, R22, R17 ;  /* 0x0000001612117223 */ /* 0x010fc80000000011 */
[----:B-----5:R-:W-:-:S07]  /*0690*/  FFMA R24, R26, R12, R17 ;  /* 0x0000000c1a187223 */ /* 0x020fce0000000011 */
.L_x_12:
[----:B------:R-:W-:Y:S05]  /*06a0*/  @!P0 BRA `(.L_x_9) ;  /* 0x00000000007c8947 */ /* 0x000fea0003800000 */
[----:B------:R-:W-:Y:S01]  /*06b0*/  ISETP.NE.AND P1, PT, R16, 0x1, PT ;  /* 0x000000011000780c */ /* 0x000fe20003f25270 */
[----:B------:R-:W0:Y:S01]  /*06c0*/  LDC.64 R12, c[0x0][0x380] ;  /* 0x0000e000ff0c7b82 */ /* 0x000e220000000a00 */
[----:B------:R-:W-:-:S04]  /*06d0*/  LOP3.LUT R2, R2, 0x1, RZ, 0xc0, !PT ;  /* 0x0000000102027812 */ /* 0x000fc800078ec0ff */
[----:B------:R-:W-:-:S03]  /*06e0*/  ISETP.NE.U32.AND P0, PT, R2, 0x1, PT ;  /* 0x000000010200780c */ /* 0x000fc60003f05070 */
[----:B------:R-:W1:Y:S04]  /*06f0*/  LDC.64 R10, c[0x0][0x388] ;  /* 0x0000e200ff0a7b82 */ /* 0x000e680000000a00 */
[CC--:B------:R-:W-:Y:S02]  /*0700*/  @P1 IADD3 R15, PT, PT, R20.reuse, R21.reuse, RZ ;  /* 0x00000015140f1210 */ /* 0x0c0fe40007ffe0ff */
[----:B------:R-:W-:Y:S02]  /*0710*/  @P1 IADD3 R2, P2, PT, R20, R21, RZ ;  /* 0x0000001514021210 */ /* 0x000fe40007f5e0ff */
[----:B------:R-:W2:Y:S02]  /*0720*/  @P1 LDC.64 R4, c[0x0][0x380] ;  /* 0x0000e000ff041b82 */ /* 0x000ea40000000a00 */
[----:B------:R-:W-:-:S06]  /*0730*/  @P1 IADD3.X R14, PT, PT, RZ, RZ, RZ, P2, !PT ;  /* 0x000000ffff0e1210 */ /* 0x000fcc00017fe4ff */
[----:B------:R-:W3:Y:S01]  /*0740*/  LDC.64 R6, c[0x0][0x380] ;  /* 0x0000e000ff067b82 */ /* 0x000ee20000000a00 */
[----:B0-----:R-:W-:-:S04]  /*0750*/  @P1 IMAD.WIDE.U32 R12, R15, 0x4, R12 ;  /* 0x000000040f0c1825 */ /* 0x001fc800078e000c */
[C---:B------:R-:W-:Y:S01]  /*0760*/  @P1 IMAD R15, R21.reuse, R3, R0 ;  /* 0x00000003150f1224 */ /* 0x040fe200078e0200 */
[----:B------:R-:W-:Y:S01]  /*0770*/  @P1 IADD3 R21, PT, PT, R21, 0x2, RZ ;  /* 0x0000000215151810 */ /* 0x000fe20007ffe0ff */
[----:B------:R-:W4:Y:S01]  /*0780*/  @P1 LDG.E R13, desc[UR4][R12.64] ;  /* 0x000000040c0d1981 */ /* 0x000f22000c1e1900 */
[----:B------:R-:W0:Y:S01]  /*0790*/  LDC.64 R8, c[0x0][0x388] ;  /* 0x0000e200ff087b82 */ /* 0x000e220000000a00 */
[----:B-1----:R-:W-:Y:S01]  /*07a0*/  @P1 IMAD.WIDE R10, R15, 0x4, R10 ;  /* 0x000000040f0a1825 */ /* 0x002fe200078e020a */
[----:B------:R-:W-:Y:S02]  /*07b0*/  @!P0 IADD3 R17, PT, PT, R20, R21, RZ ;  /* 0x0000001514118210 */ /* 0x000fe40007ffe0ff */
[----:B--2---:R-:W-:Y:S01]  /*07c0*/  @P1 LEA R4, P2, R2, R4, 0x2 ;  /* 0x0000000402041211 */ /* 0x004fe200078410ff */
[----:B------:R-:W-:-:S03]  /*07d0*/  @!P0 IMAD R21, R21, R3, R0 ;  /* 0x0000000315158224 */ /* 0x000fc600078e0200 */
[----:B------:R-:W-:Y:S01]  /*07e0*/  @P1 LEA.HI.X R5, R2, R5, R14, 0x2, P2 ;  /* 0x0000000502051211 */ /* 0x000fe200010f140e */
[----:B------:R-:W-:Y:S01]  /*07f0*/  @P1 IMAD.WIDE R14, R3, 0x4, R10 ;  /* 0x00000004030e1825 */ /* 0x000fe200078e020a */
[----:B------:R-:W4:Y:S03]  /*0800*/  @P1 LDG.E R2, desc[UR4][R10.64] ;  /* 0x000000040a021981 */ /* 0x000f26000c1e1900 */
[----:B---3--:R-:W-:Y:S01]  /*0810*/  @!P0 IMAD.WIDE.U32 R6, R17, 0x4, R6 ;  /* 0x0000000411068825 */ /* 0x008fe200078e0006 */
[----:B------:R-:W2:Y:S04]  /*0820*/  @P1 LDG.E R5, desc[UR4][R4.64+0x4] ;  /* 0x0000040404051981 */ /* 0x000ea8000c1e1900 */
[----:B------:R-:W2:Y:S01]  /*0830*/  @P1 LDG.E R14, desc[UR4][R14.64] ;  /* 0x000000040e0e1981 */ /* 0x000ea2000c1e1900 */
[----:B0-----:R-:W-:-:S03]  /*0840*/  @!P0 IMAD.WIDE R8, R21, 0x4, R8 ;  /* 0x0000000415088825 */ /* 0x001fc600078e0208 */
[----:B------:R-:W3:Y:S04]  /*0850*/  @!P0 LDG.E R7, desc[UR4][R6.64] ;  /* 0x0000000406078981 */ /* 0x000ee8000c1e1900 */
[----:B------:R-:W3:Y:S01]  /*0860*/  @!P0 LDG.E R8, desc[UR4][R8.64] ;  /* 0x0000000408088981 */ /* 0x000ee2000c1e1900 */
[----:B----4-:R-:W-:-:S04]  /*0870*/  @P1 FFMA R2, R13, R2, R24 ;  /* 0x000000020d021223 */ /* 0x010fc80000000018 */
[----:B--2---:R-:W-:-:S04]  /*0880*/  @P1 FFMA R24, R5, R14, R2 ;  /* 0x0000000e05181223 */ /* 0x004fc80000000002 */
[----:B---3--:R-:W-:-:S07]  /*0890*/  @!P0 FFMA R24, R7, R8, R24 ;  /* 0x0000000807188223 */ /* 0x008fce0000000018 */
.L_x_9:
[----:B------:R-:W0:Y:S01]  /*08a0*/  LDC.64 R4, c[0x0][0x390] ;  /* 0x0000e400ff047b82 */ /* 0x000e220000000a00 */
[----:B------:R-:W-:-:S04]  /*08b0*/  IMAD R3, R19, R3, R0 ;  /* 0x0000000313037224 */ /* 0x000fc800078e0200 */
[----:B0-----:R-:W-:-:S05]  /*08c0*/  IMAD.WIDE R2, R3, 0x4, R4 ;  /* 0x0000000403027825 */ /* 0x001fca00078e0204 */
[----:B------:R-:W-:Y:S01]  /*08d0*/  STG.E desc[UR4][R2.64], R24 ;  /* 0x0000001802007986 */ /* 0x000fe2000c101904 */
[----:B------:R-:W-:Y:S05]  /*08e0*/  EXIT ;  /* 0x000000000000794d */ /* 0x000fea0003800000 */
.L_x_13:
        /* <DEDUP_REMOVED lines=9> */
.L_x_17:


//--------------------- .nv.shared._Z27matrixMultiplyWarpOptimizedPfS_S_iii --------------------------
	.section	.nv.shared._Z27matrixMultiplyWarpOptimizedPfS_S_iii,"aw",@nobits
	.sectionflags	@""
	.align	4
.nv.shared._Z27matrixMultiplyWarpOptimizedPfS_S_iii:
	.zero		9216


//--------------------- .nv.shared.reserved.0     --------------------------
	.section	.nv.shared.reserved.0,"aw",@nobits
	.weak		__nv_reservedSMEM_offset_0_alias
	.size		__nv_reservedSMEM_offset_0_alias, 0, 64
	.other		__nv_reservedSMEM_offset_0_alias,@"STO_CUDA_RESERVED_SHARED STV_DEFAULT"
__nv_reservedSMEM_offset_0_alias:
	.zero		0
	.zero		64


//--------------------- .nv.shared._Z23matrixMultiplyCoalescedPfS_S_iii --------------------------
	.section	.nv.shared._Z23matrixMultiplyCoalescedPfS_S_iii,"aw",@nobits
	.sectionflags	@""
	.align	4
.nv.shared._Z23matrixMultiplyCoalescedPfS_S_iii:
	.zero		9216


//--------------------- .nv.shared._Z19matrixMultiplyTiledPfS_S_iii --------------------------
	.section	.nv.shared._Z19matrixMultiplyTiledPfS_S_iii,"aw",@nobits
	.sectionflags	@""
	.align	4
.nv.shared._Z19matrixMultiplyTiledPfS_S_iii:
	.zero		9216


//--------------------- .nv.constant0._Z27matrixMultiplyWarpOptimizedPfS_S_iii --------------------------
	.section	.nv.constant0._Z27matrixMultiplyWarpOptimizedPfS_S_iii,"a",@progbits
	.sectionflags	@""
	.align	4
.nv.constant0._Z27matrixMultiplyWarpOptimizedPfS_S_iii:
	.zero		932


//--------------------- .nv.constant0._Z23matrixMultiplyCoalescedPfS_S_iii --------------------------
	.section	.nv.constant0._Z23matrixMultiplyCoalescedPfS_S_iii,"a",@progbits
	.sectionflags	@""
	.align	4
.nv.constant0._Z23matrixMultiplyCoalescedPfS_S_iii:
	.zero		932


//--------------------- .nv.constant0._Z19matrixMultiplyTiledPfS_S_iii --------------------------
	.section	.nv.constant0._Z19matrixMultiplyTiledPfS_S_iii,"a",@progbits
	.sectionflags	@""
	.align	4
.nv.constant0._Z19matrixMultiplyTiledPfS_S_iii:
	.zero		932


//--------------------- .nv.constant0._Z19matrixMultiplyNaivePfS_S_iii --------------------------
	.section	.nv.constant0._Z19matrixMultiplyNaivePfS_S_iii,"a",@progbits
	.sectionflags	@""
	.align	4
.nv.constant0._Z19matrixMultiplyNaivePfS_S_iii:
	.zero		932


//--------------------- SYMBOLS --------------------------

	.type		.nv.reservedSmem.offset0,@object
	.size		.nv.reservedSmem.offset0,0x4
	.type		.nv.reservedSmem.cap,@object
	.size		.nv.reservedSmem.cap,0x4
